//
// Generated by NVIDIA NVVM Compiler
//
// Compiler Build ID: CL-36424714
// Cuda compilation tools, release 13.0, V13.0.88
// Based on NVVM 20.0.0
//

.version 9.0
.target sm_100
.address_size 64

	// .globl	transform_points

.visible .entry transform_points(
	.param .u64 .ptr .align 1 transform_points_param_0,
	.param .u64 .ptr .align 1 transform_points_param_1,
	.param .u64 .ptr .align 1 transform_points_param_2,
	.param .u32 transform_points_param_3
)
{
	.reg .pred 	%p<2>;
	.reg .b32 	%r<7>;
	.reg .b32 	%f<37>;
	.reg .b64 	%rd<10>;

	ld.param.u64 	%rd1, [transform_points_param_0];
	ld.param.u64 	%rd2, [transform_points_param_1];
	ld.param.u64 	%rd3, [transform_points_param_2];
	ld.param.u32 	%r2, [transform_points_param_3];
	mov.u32 	%r3, %ctaid.x;
	mov.u32 	%r4, %ntid.x;
	mov.u32 	%r5, %tid.x;
	mad.lo.s32 	%r1, %r3, %r4, %r5;
	setp.ge.s32 	%p1, %r1, %r2;
	@%p1 bra 	$L__BB0_2;
	cvta.to.global.u64 	%rd4, %rd2;
	cvta.to.global.u64 	%rd5, %rd1;
	cvta.to.global.u64 	%rd6, %rd3;
	shl.b32 	%r6, %r1, 2;
	mul.wide.s32 	%rd7, %r6, 4;
	add.s64 	%rd8, %rd4, %rd7;
	ld.global.f32 	%f1, [%rd8];
	ld.global.f32 	%f2, [%rd8+4];
	ld.global.f32 	%f3, [%rd8+8];
	ld.global.f32 	%f4, [%rd8+12];
	ld.global.f32 	%f5, [%rd5];
	ld.global.f32 	%f6, [%rd5+4];
	mul.f32 	%f7, %f2, %f6;
	fma.rn.f32 	%f8, %f1, %f5, %f7;
	ld.global.f32 	%f9, [%rd5+8];
	fma.rn.f32 	%f10, %f3, %f9, %f8;
	ld.global.f32 	%f11, [%rd5+12];
	fma.rn.f32 	%f12, %f4, %f11, %f10;
	ld.global.f32 	%f13, [%rd5+16];
	ld.global.f32 	%f14, [%rd5+20];
	mul.f32 	%f15, %f2, %f14;
	fma.rn.f32 	%f16, %f1, %f13, %f15;
	ld.global.f32 	%f17, [%rd5+24];
	fma.rn.f32 	%f18, %f3, %f17, %f16;
	ld.global.f32 	%f19, [%rd5+28];
	fma.rn.f32 	%f20, %f4, %f19, %f18;
	ld.global.f32 	%f21, [%rd5+32];
	ld.global.f32 	%f22, [%rd5+36];
	mul.f32 	%f23, %f2, %f22;
	fma.rn.f32 	%f24, %f1, %f21, %f23;
	ld.global.f32 	%f25, [%rd5+40];
	fma.rn.f32 	%f26, %f3, %f25, %f24;
	ld.global.f32 	%f27, [%rd5+44];
	fma.rn.f32 	%f28, %f4, %f27, %f26;
	ld.global.f32 	%f29, [%rd5+48];
	ld.global.f32 	%f30, [%rd5+52];
	mul.f32 	%f31, %f2, %f30;
	fma.rn.f32 	%f32, %f1, %f29, %f31;
	ld.global.f32 	%f33, [%rd5+56];
	fma.rn.f32 	%f34, %f3, %f33, %f32;
	ld.global.f32 	%f35, [%rd5+60];
	fma.rn.f32 	%f36, %f4, %f35, %f34;
	add.s64 	%rd9, %rd6, %rd7;
	st.global.f32 	[%rd9], %f12;
	st.global.f32 	[%rd9+4], %f20;
	st.global.f32 	[%rd9+8], %f28;
	st.global.f32 	[%rd9+12], %f36;
$L__BB0_2:
	ret;

}
	// .globl	transform_points_with_perspective
.visible .entry transform_points_with_perspective(
	.param .u64 .ptr .align 1 transform_points_with_perspective_param_0,
	.param .u64 .ptr .align 1 transform_points_with_perspective_param_1,
	.param .u64 .ptr .align 1 transform_points_with_perspective_param_2,
	.param .u32 transform_points_with_perspective_param_3
)
{
	.reg .pred 	%p<3>;
	.reg .b32 	%r<8>;
	.reg .b32 	%f<42>;
	.reg .b64 	%rd<11>;

	ld.param.u64 	%rd1, [transform_points_with_perspective_param_0];
	ld.param.u64 	%rd2, [transform_points_with_perspective_param_1];
	ld.param.u64 	%rd3, [transform_points_with_perspective_param_2];
	ld.param.u32 	%r2, [transform_points_with_perspective_param_3];
	mov.u32 	%r3, %ctaid.x;
	mov.u32 	%r4, %ntid.x;
	mov.u32 	%r5, %tid.x;
	mad.lo.s32 	%r1, %r3, %r4, %r5;
	setp.ge.s32 	%p1, %r1, %r2;
	@%p1 bra 	$L__BB1_2;
	cvta.to.global.u64 	%rd4, %rd2;
	cvta.to.global.u64 	%rd5, %rd1;
	cvta.to.global.u64 	%rd6, %rd3;
	shl.b32 	%r6, %r1, 2;
	mul.lo.s32 	%r7, %r1, 3;
	mul.wide.s32 	%rd7, %r6, 4;
	add.s64 	%rd8, %rd4, %rd7;
	ld.global.f32 	%f1, [%rd8];
	ld.global.f32 	%f2, [%rd8+4];
	ld.global.f32 	%f3, [%rd8+8];
	ld.global.f32 	%f4, [%rd8+12];
	ld.global.f32 	%f5, [%rd5];
	ld.global.f32 	%f6, [%rd5+4];
	mul.f32 	%f7, %f2, %f6;
	fma.rn.f32 	%f8, %f1, %f5, %f7;
	ld.global.f32 	%f9, [%rd5+8];
	fma.rn.f32 	%f10, %f3, %f9, %f8;
	ld.global.f32 	%f11, [%rd5+12];
	fma.rn.f32 	%f12, %f4, %f11, %f10;
	ld.global.f32 	%f13, [%rd5+16];
	ld.global.f32 	%f14, [%rd5+20];
	mul.f32 	%f15, %f2, %f14;
	fma.rn.f32 	%f16, %f1, %f13, %f15;
	ld.global.f32 	%f17, [%rd5+24];
	fma.rn.f32 	%f18, %f3, %f17, %f16;
	ld.global.f32 	%f19, [%rd5+28];
	fma.rn.f32 	%f20, %f4, %f19, %f18;
	ld.global.f32 	%f21, [%rd5+32];
	ld.global.f32 	%f22, [%rd5+36];
	mul.f32 	%f23, %f2, %f22;
	fma.rn.f32 	%f24, %f1, %f21, %f23;
	ld.global.f32 	%f25, [%rd5+40];
	fma.rn.f32 	%f26, %f3, %f25, %f24;
	ld.global.f32 	%f27, [%rd5+44];
	fma.rn.f32 	%f28, %f4, %f27, %f26;
	ld.global.f32 	%f29, [%rd5+48];
	ld.global.f32 	%f30, [%rd5+52];
	mul.f32 	%f31, %f2, %f30;
	fma.rn.f32 	%f32, %f1, %f29, %f31;
	ld.global.f32 	%f33, [%rd5+56];
	fma.rn.f32 	%f34, %f3, %f33, %f32;
	ld.global.f32 	%f35, [%rd5+60];
	fma.rn.f32 	%f36, %f4, %f35, %f34;
	abs.f32 	%f37, %f36;
	setp.lt.f32 	%p2, %f37, 0f322BCC77;
	selp.f32 	%f38, 0f322BCC77, %f36, %p2;
	div.rn.f32 	%f39, %f12, %f38;
	mul.wide.s32 	%rd9, %r7, 4;
	add.s64 	%rd10, %rd6, %rd9;
	st.global.f32 	[%rd10], %f39;
	div.rn.f32 	%f40, %f20, %f38;
	st.global.f32 	[%rd10+4], %f40;
	div.rn.f32 	%f41, %f28, %f38;
	st.global.f32 	[%rd10+8], %f41;
$L__BB1_2:
	ret;

}
	// .globl	compute_2d_covariance
.visible .entry compute_2d_covariance(
	.param .u64 .ptr .align 1 compute_2d_covariance_param_0,
	.param .u64 .ptr .align 1 compute_2d_covariance_param_1,
	.param .u64 .ptr .align 1 compute_2d_covariance_param_2,
	.param .u64 .ptr .align 1 compute_2d_covariance_param_3,
	.param .u64 .ptr .align 1 compute_2d_covariance_param_4,
	.param .u64 .ptr .align 1 compute_2d_covariance_param_5,
	.param .u64 .ptr .align 1 compute_2d_covariance_param_6,
	.param .u64 .ptr .align 1 compute_2d_covariance_param_7,
	.param .f32 compute_2d_covariance_param_8,
	.param .f32 compute_2d_covariance_param_9,
	.param .u32 compute_2d_covariance_param_10
)
{
	.reg .pred 	%p<7>;
	.reg .b32 	%r<10>;
	.reg .b32 	%f<214>;
	.reg .b64 	%rd<32>;
	.reg .b64 	%fd<16>;

	ld.param.u64 	%rd2, [compute_2d_covariance_param_1];
	ld.param.u64 	%rd4, [compute_2d_covariance_param_3];
	ld.param.u64 	%rd5, [compute_2d_covariance_param_4];
	ld.param.u32 	%r2, [compute_2d_covariance_param_10];
	mov.u32 	%r3, %ctaid.x;
	mov.u32 	%r4, %ntid.x;
	mov.u32 	%r5, %tid.x;
	mad.lo.s32 	%r1, %r3, %r4, %r5;
	setp.ge.s32 	%p1, %r1, %r2;
	@%p1 bra 	$L__BB2_2;
	ld.param.u64 	%rd31, [compute_2d_covariance_param_7];
	ld.param.u64 	%rd30, [compute_2d_covariance_param_6];
	ld.param.u64 	%rd29, [compute_2d_covariance_param_5];
	ld.param.u64 	%rd28, [compute_2d_covariance_param_2];
	ld.param.u64 	%rd27, [compute_2d_covariance_param_0];
	cvta.to.global.u64 	%rd9, %rd30;
	cvta.to.global.u64 	%rd10, %rd27;
	cvta.to.global.u64 	%rd11, %rd31;
	cvta.to.global.u64 	%rd12, %rd2;
	cvta.to.global.u64 	%rd13, %rd28;
	cvta.to.global.u64 	%rd14, %rd4;
	cvta.to.global.u64 	%rd15, %rd5;
	cvta.to.global.u64 	%rd16, %rd29;
	shl.b32 	%r6, %r1, 2;
	mul.lo.s32 	%r7, %r1, 3;
	mul.lo.s32 	%r8, %r1, 5;
	mul.wide.s32 	%rd17, %r6, 4;
	add.s64 	%rd18, %rd10, %rd17;
	ld.global.f32 	%f1, [%rd18];
	ld.global.f32 	%f2, [%rd18+4];
	ld.global.f32 	%f3, [%rd18+8];
	ld.global.f32 	%f4, [%rd18+12];
	mul.wide.s32 	%rd19, %r1, 4;
	add.s64 	%rd20, %rd11, %rd19;
	mov.b32 	%r9, 1;
	st.global.u32 	[%rd20], %r9;
	mul.wide.s32 	%rd21, %r7, 4;
	add.s64 	%rd22, %rd12, %rd21;
	ld.global.f32 	%f5, [%rd22];
	ld.global.f32 	%f6, [%rd22+4];
	ld.global.f32 	%f7, [%rd22+8];
	add.s64 	%rd23, %rd13, %rd17;
	ld.global.f32 	%f8, [%rd23];
	ld.global.f32 	%f9, [%rd23+4];
	ld.global.f32 	%f10, [%rd23+8];
	ld.global.f32 	%f11, [%rd23+12];
	mul.f32 	%f12, %f10, %f10;
	mul.f32 	%f13, %f11, %f11;
	add.f32 	%f14, %f12, %f13;
	add.f32 	%f15, %f14, %f14;
	mov.f32 	%f16, 0f3F800000;
	sub.f32 	%f17, %f16, %f15;
	mul.f32 	%f18, %f9, %f10;
	mul.f32 	%f19, %f8, %f11;
	sub.f32 	%f20, %f18, %f19;
	add.f32 	%f21, %f20, %f20;
	mul.f32 	%f22, %f9, %f11;
	mul.f32 	%f23, %f8, %f10;
	add.f32 	%f24, %f23, %f22;
	add.f32 	%f25, %f24, %f24;
	add.f32 	%f26, %f18, %f19;
	add.f32 	%f27, %f26, %f26;
	fma.rn.f32 	%f28, %f9, %f9, %f13;
	add.f32 	%f29, %f28, %f28;
	sub.f32 	%f30, %f16, %f29;
	mul.f32 	%f31, %f10, %f11;
	mul.f32 	%f32, %f8, %f9;
	sub.f32 	%f33, %f31, %f32;
	add.f32 	%f34, %f33, %f33;
	sub.f32 	%f35, %f22, %f23;
	add.f32 	%f36, %f35, %f35;
	add.f32 	%f37, %f32, %f31;
	add.f32 	%f38, %f37, %f37;
	fma.rn.f32 	%f39, %f9, %f9, %f12;
	add.f32 	%f40, %f39, %f39;
	sub.f32 	%f41, %f16, %f40;
	mul.f32 	%f42, %f5, %f17;
	mul.f32 	%f43, %f6, %f21;
	mul.f32 	%f44, %f7, %f25;
	mul.f32 	%f45, %f5, %f27;
	mul.f32 	%f46, %f6, %f30;
	mul.f32 	%f47, %f7, %f34;
	mul.f32 	%f48, %f5, %f36;
	mul.f32 	%f49, %f6, %f38;
	mul.f32 	%f50, %f7, %f41;
	mul.f32 	%f51, %f42, %f42;
	fma.rn.f32 	%f52, %f43, %f43, %f51;
	fma.rn.f32 	%f53, %f44, %f44, %f52;
	mul.f32 	%f54, %f43, %f46;
	fma.rn.f32 	%f55, %f45, %f42, %f54;
	fma.rn.f32 	%f56, %f44, %f47, %f55;
	mul.f32 	%f57, %f48, %f42;
	fma.rn.f32 	%f58, %f43, %f49, %f57;
	fma.rn.f32 	%f59, %f44, %f50, %f58;
	mul.f32 	%f60, %f46, %f46;
	fma.rn.f32 	%f61, %f45, %f45, %f60;
	fma.rn.f32 	%f62, %f47, %f47, %f61;
	mul.f32 	%f63, %f49, %f46;
	fma.rn.f32 	%f64, %f45, %f48, %f63;
	fma.rn.f32 	%f65, %f47, %f50, %f64;
	mul.f32 	%f66, %f49, %f49;
	fma.rn.f32 	%f67, %f48, %f48, %f66;
	fma.rn.f32 	%f68, %f50, %f50, %f67;
	ld.global.f32 	%f69, [%rd14];
	ld.global.f32 	%f70, [%rd14+4];
	ld.global.f32 	%f71, [%rd14+8];
	ld.global.f32 	%f72, [%rd14+16];
	ld.global.f32 	%f73, [%rd14+20];
	ld.global.f32 	%f74, [%rd14+24];
	ld.global.f32 	%f75, [%rd14+32];
	ld.global.f32 	%f76, [%rd14+36];
	ld.global.f32 	%f77, [%rd14+40];
	mul.f32 	%f78, %f70, %f56;
	fma.rn.f32 	%f79, %f69, %f53, %f78;
	fma.rn.f32 	%f80, %f71, %f59, %f79;
	mul.f32 	%f81, %f70, %f62;
	fma.rn.f32 	%f82, %f69, %f56, %f81;
	fma.rn.f32 	%f83, %f71, %f65, %f82;
	mul.f32 	%f84, %f70, %f65;
	fma.rn.f32 	%f85, %f69, %f59, %f84;
	fma.rn.f32 	%f86, %f71, %f68, %f85;
	mul.f32 	%f87, %f73, %f56;
	fma.rn.f32 	%f88, %f72, %f53, %f87;
	fma.rn.f32 	%f89, %f74, %f59, %f88;
	mul.f32 	%f90, %f73, %f62;
	fma.rn.f32 	%f91, %f72, %f56, %f90;
	fma.rn.f32 	%f92, %f74, %f65, %f91;
	mul.f32 	%f93, %f73, %f65;
	fma.rn.f32 	%f94, %f72, %f59, %f93;
	fma.rn.f32 	%f95, %f74, %f68, %f94;
	mul.f32 	%f96, %f76, %f56;
	fma.rn.f32 	%f97, %f75, %f53, %f96;
	fma.rn.f32 	%f98, %f59, %f77, %f97;
	mul.f32 	%f99, %f76, %f62;
	fma.rn.f32 	%f100, %f75, %f56, %f99;
	fma.rn.f32 	%f101, %f65, %f77, %f100;
	mul.f32 	%f102, %f76, %f65;
	fma.rn.f32 	%f103, %f75, %f59, %f102;
	fma.rn.f32 	%f104, %f68, %f77, %f103;
	mul.f32 	%f105, %f70, %f83;
	fma.rn.f32 	%f106, %f69, %f80, %f105;
	fma.rn.f32 	%f107, %f71, %f86, %f106;
	mul.f32 	%f108, %f73, %f83;
	fma.rn.f32 	%f109, %f72, %f80, %f108;
	fma.rn.f32 	%f110, %f74, %f86, %f109;
	mul.f32 	%f111, %f76, %f83;
	fma.rn.f32 	%f112, %f75, %f80, %f111;
	fma.rn.f32 	%f113, %f77, %f86, %f112;
	mul.f32 	%f114, %f73, %f92;
	fma.rn.f32 	%f115, %f72, %f89, %f114;
	fma.rn.f32 	%f116, %f74, %f95, %f115;
	mul.f32 	%f117, %f76, %f92;
	fma.rn.f32 	%f118, %f75, %f89, %f117;
	fma.rn.f32 	%f119, %f77, %f95, %f118;
	mul.f32 	%f120, %f76, %f101;
	fma.rn.f32 	%f121, %f75, %f98, %f120;
	fma.rn.f32 	%f122, %f77, %f104, %f121;
	ld.global.f32 	%f123, [%rd15];
	ld.global.f32 	%f124, [%rd15+20];
	abs.f32 	%f125, %f3;
	rcp.rn.f32 	%f126, %f125;
	mul.f32 	%f127, %f126, %f126;
	mul.f32 	%f128, %f126, %f123;
	neg.f32 	%f129, %f123;
	mul.f32 	%f130, %f1, %f129;
	mul.f32 	%f131, %f127, %f130;
	mul.f32 	%f132, %f126, %f124;
	neg.f32 	%f133, %f124;
	mul.f32 	%f134, %f2, %f133;
	mul.f32 	%f135, %f127, %f134;
	mul.f32 	%f136, %f128, %f128;
	mul.f32 	%f137, %f131, %f131;
	mul.f32 	%f138, %f137, %f122;
	fma.rn.f32 	%f139, %f136, %f107, %f138;
	add.f32 	%f140, %f128, %f128;
	mul.f32 	%f141, %f140, %f131;
	fma.rn.f32 	%f142, %f141, %f113, %f139;
	mul.f32 	%f143, %f128, %f132;
	mul.f32 	%f144, %f131, %f135;
	mul.f32 	%f145, %f144, %f122;
	fma.rn.f32 	%f146, %f143, %f110, %f145;
	mul.f32 	%f147, %f128, %f135;
	fma.rn.f32 	%f148, %f147, %f113, %f146;
	mul.f32 	%f149, %f131, %f132;
	fma.rn.f32 	%f150, %f149, %f110, %f148;
	mul.f32 	%f151, %f132, %f132;
	mul.f32 	%f152, %f135, %f135;
	mul.f32 	%f153, %f152, %f122;
	fma.rn.f32 	%f154, %f151, %f116, %f153;
	add.f32 	%f155, %f132, %f132;
	mul.f32 	%f156, %f155, %f135;
	fma.rn.f32 	%f157, %f156, %f119, %f154;
	add.f32 	%f158, %f142, 0f322BCC77;
	add.f32 	%f159, %f157, 0f322BCC77;
	add.s64 	%rd24, %rd16, %rd21;
	st.global.f32 	[%rd24], %f158;
	st.global.f32 	[%rd24+4], %f150;
	st.global.f32 	[%rd24+8], %f159;
	cvt.f64.f32 	%fd1, %f158;
	cvt.f64.f32 	%fd2, %f159;
	add.f64 	%fd3, %fd1, %fd2;
	mul.f64 	%fd4, %fd1, %fd2;
	cvt.f64.f32 	%fd5, %f150;
	mul.f64 	%fd6, %fd5, %fd5;
	sub.f64 	%fd7, %fd4, %fd6;
	mul.f64 	%fd8, %fd7, 0dC010000000000000;
	fma.rn.f64 	%fd9, %fd3, %fd3, %fd8;
	setp.lt.f64 	%p2, %fd9, 0d0000000000000000;
	selp.f64 	%fd10, 0d0000000000000000, %fd9, %p2;
	sqrt.rn.f64 	%fd11, %fd10;
	add.f64 	%fd12, %fd3, %fd11;
	mul.f64 	%fd13, %fd12, 0d3FE0000000000000;
	cvt.rn.f32.f64 	%f160, %fd13;
	sub.f64 	%fd14, %fd3, %fd11;
	mul.f64 	%fd15, %fd14, 0d3FE0000000000000;
	cvt.rn.f32.f64 	%f161, %fd15;
	max.f32 	%f162, %f160, 0f358637BD;
	sqrt.rn.f32 	%f163, %f162;
	mul.f32 	%f164, %f163, 0f40400000;
	max.f32 	%f165, %f161, 0f358637BD;
	sqrt.rn.f32 	%f166, %f165;
	mul.f32 	%f167, %f166, 0f40400000;
	max.f32 	%f168, %f164, 0f358637BD;
	max.f32 	%f169, %f167, 0f358637BD;
	ld.global.f32 	%f170, [%rd15];
	ld.global.f32 	%f171, [%rd15+4];
	mul.f32 	%f172, %f2, %f171;
	fma.rn.f32 	%f173, %f1, %f170, %f172;
	ld.global.f32 	%f174, [%rd15+8];
	fma.rn.f32 	%f175, %f3, %f174, %f173;
	ld.global.f32 	%f176, [%rd15+12];
	fma.rn.f32 	%f177, %f4, %f176, %f175;
	ld.global.f32 	%f178, [%rd15+16];
	ld.global.f32 	%f179, [%rd15+20];
	mul.f32 	%f180, %f2, %f179;
	fma.rn.f32 	%f181, %f1, %f178, %f180;
	ld.global.f32 	%f182, [%rd15+24];
	fma.rn.f32 	%f183, %f3, %f182, %f181;
	ld.global.f32 	%f184, [%rd15+28];
	fma.rn.f32 	%f185, %f4, %f184, %f183;
	ld.global.f32 	%f186, [%rd15+32];
	ld.global.f32 	%f187, [%rd15+36];
	mul.f32 	%f188, %f2, %f187;
	fma.rn.f32 	%f189, %f1, %f186, %f188;
	ld.global.f32 	%f190, [%rd15+40];
	fma.rn.f32 	%f191, %f3, %f190, %f189;
	ld.global.f32 	%f192, [%rd15+44];
	fma.rn.f32 	%f193, %f4, %f192, %f191;
	ld.global.f32 	%f194, [%rd15+48];
	ld.global.f32 	%f195, [%rd15+52];
	mul.f32 	%f196, %f2, %f195;
	fma.rn.f32 	%f197, %f1, %f194, %f196;
	ld.global.f32 	%f198, [%rd15+56];
	fma.rn.f32 	%f199, %f3, %f198, %f197;
	ld.global.f32 	%f200, [%rd15+60];
	fma.rn.f32 	%f201, %f4, %f200, %f199;
	abs.f32 	%f202, %f201;
	setp.lt.f32 	%p3, %f202, 0f322BCC77;
	rcp.rn.f32 	%f203, %f201;
	selp.f32 	%f204, 0f4CBEBC20, %f203, %p3;
	mul.f32 	%f205, %f177, %f204;
	mul.f32 	%f206, %f185, %f204;
	mul.f32 	%f207, %f193, %f204;
	abs.f32 	%f208, %f205;
	setp.equ.f32 	%p4, %f208, 0f7F800000;
	selp.f32 	%f209, 0f00000000, %f205, %p4;
	abs.f32 	%f210, %f206;
	setp.equ.f32 	%p5, %f210, 0f7F800000;
	selp.f32 	%f211, 0f00000000, %f206, %p5;
	abs.f32 	%f212, %f207;
	setp.equ.f32 	%p6, %f212, 0f7F800000;
	selp.f32 	%f213, 0f00000000, %f207, %p6;
	mul.wide.s32 	%rd25, %r8, 4;
	add.s64 	%rd26, %rd9, %rd25;
	st.global.f32 	[%rd26], %f209;
	st.global.f32 	[%rd26+4], %f211;
	st.global.f32 	[%rd26+8], %f168;
	st.global.f32 	[%rd26+12], %f169;
	st.global.f32 	[%rd26+16], %f213;
$L__BB2_2:
	ret;

}
	// .globl	compact_visible_quads
.visible .entry compact_visible_quads(
	.param .u64 .ptr .align 1 compact_visible_quads_param_0,
	.param .u64 .ptr .align 1 compact_visible_quads_param_1,
	.param .u64 .ptr .align 1 compact_visible_quads_param_2,
	.param .u64 .ptr .align 1 compact_visible_quads_param_3,
	.param .u64 .ptr .align 1 compact_visible_quads_param_4,
	.param .u64 .ptr .align 1 compact_visible_quads_param_5,
	.param .u64 .ptr .align 1 compact_visible_quads_param_6,
	.param .u64 .ptr .align 1 compact_visible_quads_param_7,
	.param .u32 compact_visible_quads_param_8
)
{
	.reg .pred 	%p<3>;
	.reg .b32 	%r<14>;
	.reg .b32 	%f<47>;
	.reg .b64 	%rd<33>;

	ld.param.u64 	%rd1, [compact_visible_quads_param_0];
	ld.param.u64 	%rd2, [compact_visible_quads_param_1];
	ld.param.u64 	%rd3, [compact_visible_quads_param_2];
	ld.param.u64 	%rd4, [compact_visible_quads_param_3];
	ld.param.u64 	%rd5, [compact_visible_quads_param_4];
	ld.param.u64 	%rd6, [compact_visible_quads_param_5];
	ld.param.u64 	%rd7, [compact_visible_quads_param_6];
	ld.param.u64 	%rd8, [compact_visible_quads_param_7];
	ld.param.u32 	%r2, [compact_visible_quads_param_8];
	mov.u32 	%r3, %ctaid.x;
	mov.u32 	%r4, %ntid.x;
	mov.u32 	%r5, %tid.x;
	mad.lo.s32 	%r1, %r3, %r4, %r5;
	setp.ge.s32 	%p1, %r1, %r2;
	@%p1 bra 	$L__BB3_3;
	cvta.to.global.u64 	%rd9, %rd4;
	mul.wide.s32 	%rd10, %r1, 4;
	add.s64 	%rd11, %rd9, %rd10;
	ld.global.u32 	%r6, [%rd11];
	setp.eq.s32 	%p2, %r6, 0;
	@%p2 bra 	$L__BB3_3;
	cvta.to.global.u64 	%rd12, %rd5;
	add.s64 	%rd14, %rd12, %rd10;
	ld.global.u32 	%r7, [%rd14];
	shl.b32 	%r8, %r7, 5;
	shl.b32 	%r9, %r1, 5;
	cvta.to.global.u64 	%rd15, %rd1;
	mul.wide.s32 	%rd16, %r9, 4;
	add.s64 	%rd17, %rd15, %rd16;
	ld.global.f32 	%f1, [%rd17];
	cvta.to.global.u64 	%rd18, %rd6;
	mul.wide.s32 	%rd19, %r8, 4;
	add.s64 	%rd20, %rd18, %rd19;
	st.global.f32 	[%rd20], %f1;
	ld.global.f32 	%f2, [%rd17+4];
	st.global.f32 	[%rd20+4], %f2;
	ld.global.f32 	%f3, [%rd17+8];
	st.global.f32 	[%rd20+8], %f3;
	ld.global.f32 	%f4, [%rd17+12];
	st.global.f32 	[%rd20+12], %f4;
	ld.global.f32 	%f5, [%rd17+16];
	st.global.f32 	[%rd20+16], %f5;
	ld.global.f32 	%f6, [%rd17+20];
	st.global.f32 	[%rd20+20], %f6;
	ld.global.f32 	%f7, [%rd17+24];
	st.global.f32 	[%rd20+24], %f7;
	ld.global.f32 	%f8, [%rd17+28];
	st.global.f32 	[%rd20+28], %f8;
	shl.b32 	%r10, %r7, 3;
	shl.b32 	%r11, %r1, 3;
	cvta.to.global.u64 	%rd21, %rd2;
	mul.wide.s32 	%rd22, %r11, 4;
	add.s64 	%rd23, %rd21, %rd22;
	ld.global.f32 	%f9, [%rd23];
	cvta.to.global.u64 	%rd24, %rd7;
	mul.wide.s32 	%rd25, %r10, 4;
	add.s64 	%rd26, %rd24, %rd25;
	st.global.f32 	[%rd26], %f9;
	ld.global.f32 	%f10, [%rd23+4];
	st.global.f32 	[%rd26+4], %f10;
	ld.global.f32 	%f11, [%rd17+32];
	st.global.f32 	[%rd20+32], %f11;
	ld.global.f32 	%f12, [%rd17+36];
	st.global.f32 	[%rd20+36], %f12;
	ld.global.f32 	%f13, [%rd17+40];
	st.global.f32 	[%rd20+40], %f13;
	ld.global.f32 	%f14, [%rd17+44];
	st.global.f32 	[%rd20+44], %f14;
	ld.global.f32 	%f15, [%rd17+48];
	st.global.f32 	[%rd20+48], %f15;
	ld.global.f32 	%f16, [%rd17+52];
	st.global.f32 	[%rd20+52], %f16;
	ld.global.f32 	%f17, [%rd17+56];
	st.global.f32 	[%rd20+56], %f17;
	ld.global.f32 	%f18, [%rd17+60];
	st.global.f32 	[%rd20+60], %f18;
	ld.global.f32 	%f19, [%rd23+8];
	st.global.f32 	[%rd26+8], %f19;
	ld.global.f32 	%f20, [%rd23+12];
	st.global.f32 	[%rd26+12], %f20;
	ld.global.f32 	%f21, [%rd17+64];
	st.global.f32 	[%rd20+64], %f21;
	ld.global.f32 	%f22, [%rd17+68];
	st.global.f32 	[%rd20+68], %f22;
	ld.global.f32 	%f23, [%rd17+72];
	st.global.f32 	[%rd20+72], %f23;
	ld.global.f32 	%f24, [%rd17+76];
	st.global.f32 	[%rd20+76], %f24;
	ld.global.f32 	%f25, [%rd17+80];
	st.global.f32 	[%rd20+80], %f25;
	ld.global.f32 	%f26, [%rd17+84];
	st.global.f32 	[%rd20+84], %f26;
	ld.global.f32 	%f27, [%rd17+88];
	st.global.f32 	[%rd20+88], %f27;
	ld.global.f32 	%f28, [%rd17+92];
	st.global.f32 	[%rd20+92], %f28;
	ld.global.f32 	%f29, [%rd23+16];
	st.global.f32 	[%rd26+16], %f29;
	ld.global.f32 	%f30, [%rd23+20];
	st.global.f32 	[%rd26+20], %f30;
	ld.global.f32 	%f31, [%rd17+96];
	st.global.f32 	[%rd20+96], %f31;
	ld.global.f32 	%f32, [%rd17+100];
	st.global.f32 	[%rd20+100], %f32;
	ld.global.f32 	%f33, [%rd17+104];
	st.global.f32 	[%rd20+104], %f33;
	ld.global.f32 	%f34, [%rd17+108];
	st.global.f32 	[%rd20+108], %f34;
	ld.global.f32 	%f35, [%rd17+112];
	st.global.f32 	[%rd20+112], %f35;
	ld.global.f32 	%f36, [%rd17+116];
	st.global.f32 	[%rd20+116], %f36;
	ld.global.f32 	%f37, [%rd17+120];
	st.global.f32 	[%rd20+120], %f37;
	ld.global.f32 	%f38, [%rd17+124];
	st.global.f32 	[%rd20+124], %f38;
	ld.global.f32 	%f39, [%rd23+24];
	st.global.f32 	[%rd26+24], %f39;
	ld.global.f32 	%f40, [%rd23+28];
	st.global.f32 	[%rd26+28], %f40;
	mul.lo.s32 	%r12, %r7, 6;
	mul.lo.s32 	%r13, %r1, 6;
	cvta.to.global.u64 	%rd27, %rd3;
	mul.wide.s32 	%rd28, %r13, 4;
	add.s64 	%rd29, %rd27, %rd28;
	ld.global.f32 	%f41, [%rd29];
	cvta.to.global.u64 	%rd30, %rd8;
	mul.wide.s32 	%rd31, %r12, 4;
	add.s64 	%rd32, %rd30, %rd31;
	st.global.f32 	[%rd32], %f41;
	ld.global.f32 	%f42, [%rd29+4];
	st.global.f32 	[%rd32+4], %f42;
	ld.global.f32 	%f43, [%rd29+8];
	st.global.f32 	[%rd32+8], %f43;
	ld.global.f32 	%f44, [%rd29+12];
	st.global.f32 	[%rd32+12], %f44;
	ld.global.f32 	%f45, [%rd29+16];
	st.global.f32 	[%rd32+16], %f45;
	ld.global.f32 	%f46, [%rd29+20];
	st.global.f32 	[%rd32+20], %f46;
$L__BB3_3:
	ret;

}
	// .globl	generate_quad_vertices
.visible .entry generate_quad_vertices(
	.param .u64 .ptr .align 1 generate_quad_vertices_param_0,
	.param .u64 .ptr .align 1 generate_quad_vertices_param_1,
	.param .u64 .ptr .align 1 generate_quad_vertices_param_2,
	.param .u64 .ptr .align 1 generate_quad_vertices_param_3,
	.param .u64 .ptr .align 1 generate_quad_vertices_param_4,
	.param .u64 .ptr .align 1 generate_quad_vertices_param_5,
	.param .u64 .ptr .align 1 generate_quad_vertices_param_6,
	.param .u64 .ptr .align 1 generate_quad_vertices_param_7,
	.param .u64 .ptr .align 1 generate_quad_vertices_param_8,
	.param .u32 generate_quad_vertices_param_9
)
{
	.reg .pred 	%p<4>;
	.reg .b32 	%r<13>;
	.reg .b32 	%f<66>;
	.reg .b64 	%rd<30>;

	ld.param.u64 	%rd2, [generate_quad_vertices_param_0];
	ld.param.u64 	%rd3, [generate_quad_vertices_param_1];
	ld.param.u64 	%rd4, [generate_quad_vertices_param_3];
	ld.param.u64 	%rd5, [generate_quad_vertices_param_4];
	ld.param.u64 	%rd7, [generate_quad_vertices_param_6];
	ld.param.u64 	%rd8, [generate_quad_vertices_param_7];
	ld.param.u32 	%r3, [generate_quad_vertices_param_9];
	mov.u32 	%r4, %ctaid.x;
	mov.u32 	%r5, %ntid.x;
	mov.u32 	%r6, %tid.x;
	mad.lo.s32 	%r1, %r4, %r5, %r6;
	setp.ge.s32 	%p1, %r1, %r3;
	@%p1 bra 	$L__BB4_5;
	cvta.to.global.u64 	%rd9, %rd2;
	cvta.to.global.u64 	%rd10, %rd3;
	mul.lo.s32 	%r7, %r1, 5;
	mul.wide.s32 	%rd11, %r7, 4;
	add.s64 	%rd1, %rd9, %rd11;
	ld.global.f32 	%f1, [%rd1];
	mul.lo.s32 	%r2, %r1, 3;
	mul.wide.s32 	%rd12, %r2, 4;
	add.s64 	%rd13, %rd10, %rd12;
	ld.global.f32 	%f2, [%rd13];
	ld.global.f32 	%f3, [%rd13+4];
	ld.global.f32 	%f4, [%rd13+8];
	mul.f32 	%f21, %f2, %f4;
	mul.f32 	%f5, %f3, %f3;
	sub.f32 	%f6, %f21, %f5;
	min.f32 	%f22, %f2, %f6;
	min.f32 	%f23, %f4, %f22;
	setp.le.f32 	%p2, %f23, 0f2B8CBCCC;
	@%p2 bra 	$L__BB4_5;
	ld.global.f32 	%f7, [%rd1+4];
	ld.global.f32 	%f8, [%rd1+8];
	ld.global.f32 	%f9, [%rd1+12];
	ld.global.f32 	%f10, [%rd1+16];
	rcp.rn.f32 	%f11, %f6;
	cvta.to.global.u64 	%rd14, %rd4;
	add.s64 	%rd16, %rd14, %rd12;
	ld.global.f32 	%f12, [%rd16];
	ld.global.f32 	%f13, [%rd16+4];
	ld.global.f32 	%f14, [%rd16+8];
	cvta.to.global.u64 	%rd17, %rd5;
	mul.wide.s32 	%rd18, %r1, 4;
	add.s64 	%rd19, %rd17, %rd18;
	ld.global.f32 	%f15, [%rd19];
	add.f32 	%f26, %f2, %f4;
	mul.f32 	%f27, %f6, 0fC0800000;
	fma.rn.f32 	%f28, %f26, %f26, %f27;
	max.f32 	%f29, %f28, 0f00000000;
	sqrt.rn.f32 	%f30, %f29;
	add.f32 	%f16, %f26, %f30;
	abs.f32 	%f31, %f3;
	setp.leu.f32 	%p3, %f31, 0f358637BD;
	mov.f32 	%f65, 0f00000000;
	mov.f32 	%f64, 0f3F800000;
	@%p3 bra 	$L__BB4_4;
	mul.f32 	%f32, %f16, 0f3F000000;
	sub.f32 	%f33, %f32, %f4;
	fma.rn.f32 	%f34, %f33, %f33, %f5;
	sqrt.rn.f32 	%f35, %f34;
	div.rn.f32 	%f64, %f33, %f35;
	div.rn.f32 	%f65, %f3, %f35;
$L__BB4_4:
	ld.param.u64 	%rd29, [generate_quad_vertices_param_5];
	shl.b32 	%r8, %r1, 5;
	shl.b32 	%r9, %r1, 3;
	neg.f32 	%f36, %f9;
	mul.f32 	%f37, %f9, %f65;
	mul.f32 	%f38, %f8, %f64;
	sub.f32 	%f39, %f37, %f38;
	mul.f32 	%f40, %f64, %f36;
	mul.f32 	%f41, %f8, %f65;
	sub.f32 	%f42, %f40, %f41;
	add.f32 	%f43, %f1, %f39;
	cvta.to.global.u64 	%rd20, %rd29;
	mul.wide.s32 	%rd21, %r8, 4;
	add.s64 	%rd22, %rd20, %rd21;
	st.global.f32 	[%rd22], %f43;
	add.f32 	%f44, %f7, %f42;
	st.global.f32 	[%rd22+4], %f44;
	st.global.f32 	[%rd22+8], %f10;
	st.global.f32 	[%rd22+12], %f12;
	st.global.f32 	[%rd22+16], %f13;
	st.global.f32 	[%rd22+20], %f14;
	st.global.f32 	[%rd22+24], %f1;
	st.global.f32 	[%rd22+28], %f7;
	cvta.to.global.u64 	%rd23, %rd7;
	mul.wide.s32 	%rd24, %r9, 4;
	add.s64 	%rd25, %rd23, %rd24;
	mov.b32 	%r10, 0;
	st.global.u32 	[%rd25], %r10;
	st.global.u32 	[%rd25+4], %r10;
	add.f32 	%f45, %f38, %f37;
	mul.f32 	%f46, %f9, %f64;
	sub.f32 	%f47, %f41, %f46;
	add.f32 	%f48, %f1, %f45;
	st.global.f32 	[%rd22+32], %f48;
	add.f32 	%f49, %f7, %f47;
	st.global.f32 	[%rd22+36], %f49;
	st.global.f32 	[%rd22+40], %f10;
	st.global.f32 	[%rd22+44], %f12;
	st.global.f32 	[%rd22+48], %f13;
	st.global.f32 	[%rd22+52], %f14;
	st.global.f32 	[%rd22+56], %f1;
	st.global.f32 	[%rd22+60], %f7;
	mov.b32 	%r11, 1065353216;
	st.global.u32 	[%rd25+8], %r11;
	st.global.u32 	[%rd25+12], %r10;
	neg.f32 	%f50, %f8;
	mul.f32 	%f51, %f64, %f50;
	sub.f32 	%f52, %f51, %f37;
	sub.f32 	%f53, %f46, %f41;
	add.f32 	%f54, %f1, %f52;
	st.global.f32 	[%rd22+64], %f54;
	add.f32 	%f55, %f7, %f53;
	st.global.f32 	[%rd22+68], %f55;
	st.global.f32 	[%rd22+72], %f10;
	st.global.f32 	[%rd22+76], %f12;
	st.global.f32 	[%rd22+80], %f13;
	st.global.f32 	[%rd22+84], %f14;
	st.global.f32 	[%rd22+88], %f1;
	st.global.f32 	[%rd22+92], %f7;
	st.global.u32 	[%rd25+16], %r10;
	st.global.u32 	[%rd25+20], %r11;
	sub.f32 	%f56, %f38, %f37;
	add.f32 	%f57, %f41, %f46;
	add.f32 	%f58, %f1, %f56;
	st.global.f32 	[%rd22+96], %f58;
	add.f32 	%f59, %f7, %f57;
	st.global.f32 	[%rd22+100], %f59;
	st.global.f32 	[%rd22+104], %f10;
	st.global.f32 	[%rd22+108], %f12;
	st.global.f32 	[%rd22+112], %f13;
	st.global.f32 	[%rd22+116], %f14;
	st.global.f32 	[%rd22+120], %f1;
	st.global.f32 	[%rd22+124], %f7;
	st.global.u32 	[%rd25+24], %r11;
	st.global.u32 	[%rd25+28], %r11;
	mul.lo.s32 	%r12, %r1, 6;
	cvta.to.global.u64 	%rd26, %rd8;
	mul.wide.s32 	%rd27, %r12, 4;
	add.s64 	%rd28, %rd26, %rd27;
	st.global.f32 	[%rd28], %f15;
	mul.f32 	%f60, %f4, %f11;
	st.global.f32 	[%rd28+4], %f60;
	neg.f32 	%f61, %f3;
	mul.f32 	%f62, %f11, %f61;
	st.global.f32 	[%rd28+8], %f62;
	mul.f32 	%f63, %f2, %f11;
	st.global.f32 	[%rd28+12], %f63;
	st.global.f32 	[%rd28+16], %f8;
	st.global.f32 	[%rd28+20], %f9;
$L__BB4_5:
	ret;

}
	// .globl	generate_quad_indices
.visible .entry generate_quad_indices(
	.param .u64 .ptr .align 1 generate_quad_indices_param_0,
	.param .u32 generate_quad_indices_param_1
)
{
	.reg .pred 	%p<2>;
	.reg .b32 	%r<11>;
	.reg .b64 	%rd<5>;

	ld.param.u64 	%rd1, [generate_quad_indices_param_0];
	ld.param.u32 	%r2, [generate_quad_indices_param_1];
	mov.u32 	%r3, %ctaid.x;
	mov.u32 	%r4, %ntid.x;
	mov.u32 	%r5, %tid.x;
	mad.lo.s32 	%r1, %r3, %r4, %r5;
	setp.ge.s32 	%p1, %r1, %r2;
	@%p1 bra 	$L__BB5_2;
	cvta.to.global.u64 	%rd2, %rd1;
	shl.b32 	%r6, %r1, 2;
	mul.lo.s32 	%r7, %r1, 6;
	mul.wide.s32 	%rd3, %r7, 4;
	add.s64 	%rd4, %rd2, %rd3;
	st.global.u32 	[%rd4], %r6;
	or.b32  	%r8, %r6, 1;
	st.global.u32 	[%rd4+4], %r8;
	or.b32  	%r9, %r6, 2;
	st.global.u32 	[%rd4+8], %r9;
	st.global.u32 	[%rd4+12], %r8;
	or.b32  	%r10, %r6, 3;
	st.global.u32 	[%rd4+16], %r10;
	st.global.u32 	[%rd4+20], %r9;
$L__BB5_2:
	ret;

}
	// .globl	generate_instance_data
.visible .entry generate_instance_data(
	.param .u64 .ptr .align 1 generate_instance_data_param_0,
	.param .u64 .ptr .align 1 generate_instance_data_param_1,
	.param .u64 .ptr .align 1 generate_instance_data_param_2,
	.param .u64 .ptr .align 1 generate_instance_data_param_3,
	.param .u64 .ptr .align 1 generate_instance_data_param_4,
	.param .u64 .ptr .align 1 generate_instance_data_param_5,
	.param .u32 generate_instance_data_param_6
)
{
	.reg .pred 	%p<3>;
	.reg .b32 	%r<9>;
	.reg .b32 	%f<20>;
	.reg .b64 	%rd<20>;

	ld.param.u64 	%rd1, [generate_instance_data_param_0];
	ld.param.u64 	%rd2, [generate_instance_data_param_1];
	ld.param.u64 	%rd3, [generate_instance_data_param_3];
	ld.param.u64 	%rd4, [generate_instance_data_param_4];
	ld.param.u64 	%rd5, [generate_instance_data_param_5];
	ld.param.u32 	%r2, [generate_instance_data_param_6];
	mov.u32 	%r3, %ctaid.x;
	mov.u32 	%r4, %ntid.x;
	mov.u32 	%r5, %tid.x;
	mad.lo.s32 	%r1, %r3, %r4, %r5;
	setp.ge.s32 	%p1, %r1, %r2;
	@%p1 bra 	$L__BB6_2;
	cvta.to.global.u64 	%rd6, %rd1;
	cvta.to.global.u64 	%rd7, %rd2;
	cvta.to.global.u64 	%rd8, %rd3;
	cvta.to.global.u64 	%rd9, %rd4;
	cvta.to.global.u64 	%rd10, %rd5;
	mul.lo.s32 	%r6, %r1, 5;
	mul.wide.s32 	%rd11, %r6, 4;
	add.s64 	%rd12, %rd6, %rd11;
	ld.global.f32 	%f1, [%rd12];
	ld.global.f32 	%f2, [%rd12+4];
	ld.global.f32 	%f3, [%rd12+16];
	mul.lo.s32 	%r7, %r1, 3;
	mul.wide.s32 	%rd13, %r7, 4;
	add.s64 	%rd14, %rd7, %rd13;
	ld.global.f32 	%f4, [%rd14];
	ld.global.f32 	%f5, [%rd14+4];
	ld.global.f32 	%f6, [%rd14+8];
	mul.f32 	%f7, %f4, %f6;
	mul.f32 	%f8, %f5, %f5;
	sub.f32 	%f9, %f7, %f8;
	setp.le.f32 	%p2, %f9, 0f2B8CBCCC;
	selp.f32 	%f10, 0f2B8CBCCC, %f9, %p2;
	rcp.rn.f32 	%f11, %f10;
	mul.f32 	%f12, %f6, %f11;
	neg.f32 	%f13, %f5;
	mul.f32 	%f14, %f11, %f13;
	mul.f32 	%f15, %f4, %f11;
	add.s64 	%rd15, %rd8, %rd13;
	ld.global.f32 	%f16, [%rd15];
	ld.global.f32 	%f17, [%rd15+4];
	ld.global.f32 	%f18, [%rd15+8];
	mul.wide.s32 	%rd16, %r1, 4;
	add.s64 	%rd17, %rd9, %rd16;
	ld.global.f32 	%f19, [%rd17];
	mul.lo.s32 	%r8, %r1, 10;
	mul.wide.s32 	%rd18, %r8, 4;
	add.s64 	%rd19, %rd10, %rd18;
	st.global.f32 	[%rd19], %f1;
	st.global.f32 	[%rd19+4], %f2;
	st.global.f32 	[%rd19+8], %f3;
	st.global.f32 	[%rd19+12], %f16;
	st.global.f32 	[%rd19+16], %f17;
	st.global.f32 	[%rd19+20], %f18;
	st.global.f32 	[%rd19+24], %f19;
	st.global.f32 	[%rd19+28], %f12;
	st.global.f32 	[%rd19+32], %f14;
	st.global.f32 	[%rd19+36], %f15;
$L__BB6_2:
	ret;

}


// ===== COMPILED SASS (sm_100) =====

	.target	sm_100

	.elftype	@"ET_EXEC"


//--------------------- .note.nv.tkinfo           --------------------------
	.section	.note.nv.tkinfo,"",@"SHT_NOTE"
	.sectionflags	@"SHF_NOTE_NV_TKINFO"
	.tkinfo
        /*0018*/ 	.word	0x00000002
        /*0030*/ 	.string	""
        /*0030*/ 	.string	"ptxas"
        /*0030*/ 	.string	"Cuda compilation tools, release 13.0, V13.0.88"
        /*0030*/ 	.string	"Build cuda_13.0.r13.0/compiler.36424714_0"
        /*0030*/ 	.string	"-arch sm_100 -m 64 "



//--------------------- .note.nv.cuinfo           --------------------------
	.section	.note.nv.cuinfo,"",@"SHT_NOTE"
	.sectionflags	@"SHF_NOTE_NV_CUINFO"
        /*0018*/ 	.short	0x0002
        /*001a*/ 	.short	0x0064
        /*001c*/ 	.short	0x0082
	.zero		2


//--------------------- .nv.info                  --------------------------
	.section	.nv.info,"",@"SHT_CUDA_INFO"
	.align	4


	//----- nvinfo : EIATTR_REGCOUNT
	.align		4
        /*0000*/ 	.byte	0x04, 0x2f
        /*0002*/ 	.short	(.L_1 - .L_0)
	.align		4
.L_0:
        /*0004*/ 	.word	index@(transform_points)
        /*0008*/ 	.word	0x00000020


	//----- nvinfo : EIATTR_FRAME_SIZE
	.align		4
.L_1:
        /*000c*/ 	.byte	0x04, 0x11
        /*000e*/ 	.short	(.L_3 - .L_2)
	.align		4
.L_2:
        /*0010*/ 	.word	index@(transform_points)
        /*0014*/ 	.word	0x00000000


	//----- nvinfo : EIATTR_REGCOUNT
	.align		4
.L_3:
        /*0018*/ 	.byte	0x04, 0x2f
        /*001a*/ 	.short	(.L_5 - .L_4)
	.align		4
.L_4:
        /*001c*/ 	.word	index@(transform_points_with_perspective)
        /*0020*/ 	.word	0x00000020


	//----- nvinfo : EIATTR_FRAME_SIZE
	.align		4
.L_5:
        /*0024*/ 	.byte	0x04, 0x11
        /*0026*/ 	.short	(.L_7 - .L_6)
	.align		4
.L_6:
        /*0028*/ 	.word	index@($__internal_7_$__cuda_sm3x_div_rn_noftz_f32_slowpath)
        /*002c*/ 	.word	0x00000000


	//----- nvinfo : EIATTR_FRAME_SIZE
	.align		4
.L_7:
        /*0030*/ 	.byte	0x04, 0x11
        /*0032*/ 	.short	(.L_9 - .L_8)
	.align		4
.L_8:
        /*0034*/ 	.word	index@(transform_points_with_perspective)
        /*0038*/ 	.word	0x00000000


	//----- nvinfo : EIATTR_REGCOUNT
	.align		4
.L_9:
        /*003c*/ 	.byte	0x04, 0x2f
        /*003e*/ 	.short	(.L_11 - .L_10)
	.align		4
.L_10:
        /*0040*/ 	.word	index@(compute_2d_covariance)
        /*0044*/ 	.word	0x00000020


	//----- nvinfo : EIATTR_FRAME_SIZE
	.align		4
.L_11:
        /*0048*/ 	.byte	0x04, 0x11
        /*004a*/ 	.short	(.L_13 - .L_12)
	.align		4
.L_12:
        /*004c*/ 	.word	index@($__internal_6_$__cuda_sm20_sqrt_rn_f32_slowpath)
        /*0050*/ 	.word	0x00000000


	//----- nvinfo : EIATTR_FRAME_SIZE
	.align		4
.L_13:
        /*0054*/ 	.byte	0x04, 0x11
        /*0056*/ 	.short	(.L_15 - .L_14)
	.align		4
.L_14:
        /*0058*/ 	.word	index@($__internal_5_$__cuda_sm20_rcp_rn_f32_slowpath)
        /*005c*/ 	.word	0x00000000


	//----- nvinfo : EIATTR_FRAME_SIZE
	.align		4
.L_15:
        /*0060*/ 	.byte	0x04, 0x11
        /*0062*/ 	.short	(.L_17 - .L_16)
	.align		4
.L_16:
        /*0064*/ 	.word	index@($__internal_4_$__cuda_sm20_dsqrt_rn_f64_mediumpath_v1)
        /*0068*/ 	.word	0x00000000


	//----- nvinfo : EIATTR_FRAME_SIZE
	.align		4
.L_17:
        /*006c*/ 	.byte	0x04, 0x11
        /*006e*/ 	.short	(.L_19 - .L_18)
	.align		4
.L_18:
        /*0070*/ 	.word	index@(compute_2d_covariance)
        /*0074*/ 	.word	0x00000000


	//----- nvinfo : EIATTR_REGCOUNT
	.align		4
.L_19:
        /*0078*/ 	.byte	0x04, 0x2f
        /*007a*/ 	.short	(.L_21 - .L_20)
	.align		4
.L_20:
        /*007c*/ 	.word	index@(compact_visible_quads)
        /*0080*/ 	.word	0x0000001c


	//----- nvinfo : EIATTR_FRAME_SIZE
	.align		4
.L_21:
        /*0084*/ 	.byte	0x04, 0x11
        /*0086*/ 	.short	(.L_23 - .L_22)
	.align		4
.L_22:
        /*0088*/ 	.word	index@(compact_visible_quads)
        /*008c*/ 	.word	0x00000000


	//----- nvinfo : EIATTR_REGCOUNT
	.align		4
.L_23:
        /*0090*/ 	.byte	0x04, 0x2f
        /*0092*/ 	.short	(.L_25 - .L_24)
	.align		4
.L_24:
        /*0094*/ 	.word	index@(generate_quad_vertices)
        /*0098*/ 	.word	0x00000020


	//----- nvinfo : EIATTR_FRAME_SIZE
	.align		4
.L_25:
        /*009c*/ 	.byte	0x04, 0x11
        /*009e*/ 	.short	(.L_27 - .L_26)
	.align		4
.L_26:
        /*00a0*/ 	.word	index@($__internal_3_$__cuda_sm3x_div_rn_noftz_f32_slowpath)
        /*00a4*/ 	.word	0x00000000


	//----- nvinfo : EIATTR_FRAME_SIZE
	.align		4
.L_27:
        /*00a8*/ 	.byte	0x04, 0x11
        /*00aa*/ 	.short	(.L_29 - .L_28)
	.align		4
.L_28:
        /*00ac*/ 	.word	index@($__internal_2_$__cuda_sm20_sqrt_rn_f32_slowpath)
        /*00b0*/ 	.word	0x00000000


	//----- nvinfo : EIATTR_FRAME_SIZE
	.align		4
.L_29:
        /*00b4*/ 	.byte	0x04, 0x11
        /*00b6*/ 	.short	(.L_31 - .L_30)
	.align		4
.L_30:
        /*00b8*/ 	.word	index@($__internal_1_$__cuda_sm20_rcp_rn_f32_slowpath)
        /*00bc*/ 	.word	0x00000000


	//----- nvinfo : EIATTR_FRAME_SIZE
	.align		4
.L_31:
        /*00c0*/ 	.byte	0x04, 0x11
        /*00c2*/ 	.short	(.L_33 - .L_32)
	.align		4
.L_32:
        /*00c4*/ 	.word	index@(generate_quad_vertices)
        /*00c8*/ 	.word	0x00000000


	//----- nvinfo : EIATTR_REGCOUNT
	.align		4
.L_33:
        /*00cc*/ 	.byte	0x04, 0x2f
        /*00ce*/ 	.short	(.L_35 - .L_34)
	.align		4
.L_34:
        /*00d0*/ 	.word	index@(generate_quad_indices)
        /*00d4*/ 	.word	0x0000000e


	//----- nvinfo : EIATTR_FRAME_SIZE
	.align		4
.L_35:
        /*00d8*/ 	.byte	0x04, 0x11
        /*00da*/ 	.short	(.L_37 - .L_36)
	.align		4
.L_36:
        /*00dc*/ 	.word	index@(generate_quad_indices)
        /*00e0*/ 	.word	0x00000000


	//----- nvinfo : EIATTR_REGCOUNT
	.align		4
.L_37:
        /*00e4*/ 	.byte	0x04, 0x2f
        /*00e6*/ 	.short	(.L_39 - .L_38)
	.align		4
.L_38:
        /*00e8*/ 	.word	index@(generate_instance_data)
        /*00ec*/ 	.word	0x00000016


	//----- nvinfo : EIATTR_FRAME_SIZE
	.align		4
.L_39:
        /*00f0*/ 	.byte	0x04, 0x11
        /*00f2*/ 	.short	(.L_41 - .L_40)
	.align		4
.L_40:
        /*00f4*/ 	.word	index@($__internal_0_$__cuda_sm20_rcp_rn_f32_slowpath)
        /*00f8*/ 	.word	0x00000000


	//----- nvinfo : EIATTR_FRAME_SIZE
	.align		4
.L_41:
        /*00fc*/ 	.byte	0x04, 0x11
        /*00fe*/ 	.short	(.L_43 - .L_42)
	.align		4
.L_42:
        /*0100*/ 	.word	index@(generate_instance_data)
        /*0104*/ 	.word	0x00000000


	//----- nvinfo : EIATTR_MIN_STACK_SIZE
	.align		4
.L_43:
        /*0108*/ 	.byte	0x04, 0x12
        /*010a*/ 	.short	(.L_45 - .L_44)
	.align		4
.L_44:
        /*010c*/ 	.word	index@(generate_instance_data)
        /*0110*/ 	.word	0x00000000


	//----- nvinfo : EIATTR_MIN_STACK_SIZE
	.align		4
.L_45:
        /*0114*/ 	.byte	0x04, 0x12
        /*0116*/ 	.short	(.L_47 - .L_46)
	.align		4
.L_46:
        /*0118*/ 	.word	index@(generate_quad_indices)
        /*011c*/ 	.word	0x00000000


	//----- nvinfo : EIATTR_MIN_STACK_SIZE
	.align		4
.L_47:
        /*0120*/ 	.byte	0x04, 0x12
        /*0122*/ 	.short	(.L_49 - .L_48)
	.align		4
.L_48:
        /*0124*/ 	.word	index@(generate_quad_vertices)
        /*0128*/ 	.word	0x00000000


	//----- nvinfo : EIATTR_MIN_STACK_SIZE
	.align		4
.L_49:
        /*012c*/ 	.byte	0x04, 0x12
        /*012e*/ 	.short	(.L_51 - .L_50)
	.align		4
.L_50:
        /*0130*/ 	.word	index@(compact_visible_quads)
        /*0134*/ 	.word	0x00000000


	//----- nvinfo : EIATTR_MIN_STACK_SIZE
	.align		4
.L_51:
        /*0138*/ 	.byte	0x04, 0x12
        /*013a*/ 	.short	(.L_53 - .L_52)
	.align		4
.L_52:
        /*013c*/ 	.word	index@(compute_2d_covariance)
        /*0140*/ 	.word	0x00000000


	//----- nvinfo : EIATTR_MIN_STACK_SIZE
	.align		4
.L_53:
        /*0144*/ 	.byte	0x04, 0x12
        /*0146*/ 	.short	(.L_55 - .L_54)
	.align		4
.L_54:
        /*0148*/ 	.word	index@(transform_points_with_perspective)
        /*014c*/ 	.word	0x00000000


	//----- nvinfo : EIATTR_MIN_STACK_SIZE
	.align		4
.L_55:
        /*0150*/ 	.byte	0x04, 0x12
        /*0152*/ 	.short	(.L_57 - .L_56)
	.align		4
.L_56:
        /*0154*/ 	.word	index@(transform_points)
        /*0158*/ 	.word	0x00000000
.L_57:


//--------------------- .nv.compat                --------------------------
	.section	.nv.compat,"",@"SHT_CUDA_COMPAT_INFO"
	.align	4
        /*0000*/ 	.byte	0x02, 0x09, 0x00, 0x00, 0x02, 0x02, 0x01, 0x00, 0x02, 0x05, 0x05, 0x00, 0x03, 0x07, 0x01, 0x01
        /*0010*/ 	.byte	0x02, 0x03, 0x00, 0x00, 0x02, 0x06, 0x01, 0x00, 0x04, 0x0b, 0x08, 0x00, 0x01, 0x00, 0x00, 0x00
        /*0020*/ 	.byte	0x00, 0x00, 0x00, 0x00


//--------------------- .nv.info.generate_instance_data --------------------------
	.section	.nv.info.generate_instance_data,"",@"SHT_CUDA_INFO"
	.sectionflags	@""
	.align	4


	//----- nvinfo : EIATTR_CUDA_API_VERSION
	.align		4
        /*0000*/ 	.byte	0x04, 0x37
        /*0002*/ 	.short	(.L_59 - .L_58)
.L_58:
        /*0004*/ 	.word	0x00000082


	//----- nvinfo : EIATTR_KPARAM_INFO
	.align		4
.L_59:
        /*0008*/ 	.byte	0x04, 0x17
        /*000a*/ 	.short	(.L_61 - .L_60)
.L_60:
        /*000c*/ 	.word	0x00000000
        /*0010*/ 	.short	0x0006
        /*0012*/ 	.short	0x0030
        /*0014*/ 	.byte	0x00, 0xf0, 0x11, 0x00


	//----- nvinfo : EIATTR_KPARAM_INFO
	.align		4
.L_61:
        /*0018*/ 	.byte	0x04, 0x17
        /*001a*/ 	.short	(.L_63 - .L_62)
.L_62:
        /*001c*/ 	.word	0x00000000
        /*0020*/ 	.short	0x0005
        /*0022*/ 	.short	0x0028
        /*0024*/ 	.byte	0x00, 0xf5, 0x21, 0x00


	//----- nvinfo : EIATTR_KPARAM_INFO
	.align		4
.L_63:
        /*0028*/ 	.byte	0x04, 0x17
        /*002a*/ 	.short	(.L_65 - .L_64)
.L_64:
        /*002c*/ 	.word	0x00000000
        /*0030*/ 	.short	0x0004
        /*0032*/ 	.short	0x0020
        /*0034*/ 	.byte	0x00, 0xf5, 0x21, 0x00


	//----- nvinfo : EIATTR_KPARAM_INFO
	.align		4
.L_65:
        /*0038*/ 	.byte	0x04, 0x17
        /*003a*/ 	.short	(.L_67 - .L_66)
.L_66:
        /*003c*/ 	.word	0x00000000
        /*0040*/ 	.short	0x0003
        /*0042*/ 	.short	0x0018
        /*0044*/ 	.byte	0x00, 0xf5, 0x21, 0x00


	//----- nvinfo : EIATTR_KPARAM_INFO
	.align		4
.L_67:
        /*0048*/ 	.byte	0x04, 0x17
        /*004a*/ 	.short	(.L_69 - .L_68)
.L_68:
        /*004c*/ 	.word	0x00000000
        /*0050*/ 	.short	0x0002
        /*0052*/ 	.short	0x0010
        /*0054*/ 	.byte	0x00, 0xf5, 0x21, 0x00


	//----- nvinfo : EIATTR_KPARAM_INFO
	.align		4
.L_69:
        /*0058*/ 	.byte	0x04, 0x17
        /*005a*/ 	.short	(.L_71 - .L_70)
.L_70:
        /*005c*/ 	.word	0x00000000
        /*0060*/ 	.short	0x0001
        /*0062*/ 	.short	0x0008
        /*0064*/ 	.byte	0x00, 0xf5, 0x21, 0x00


	//----- nvinfo : EIATTR_KPARAM_INFO
	.align		4
.L_71:
        /*0068*/ 	.byte	0x04, 0x17
        /*006a*/ 	.short	(.L_73 - .L_72)
.L_72:
        /*006c*/ 	.word	0x00000000
        /*0070*/ 	.short	0x0000
        /*0072*/ 	.short	0x0000
        /*0074*/ 	.byte	0x00, 0xf5, 0x21, 0x00


	//----- nvinfo : EIATTR_SPARSE_MMA_MASK
	.align		4
.L_73:
        /*0078*/ 	.byte	0x03, 0x50
        /*007a*/ 	.short	0x0000


	//----- nvinfo : EIATTR_MAXREG_COUNT
	.align		4
        /*007c*/ 	.byte	0x03, 0x1b
        /*007e*/ 	.short	0x00ff


	//----- nvinfo : EIATTR_MERCURY_ISA_VERSION
	.align		4
        /*0080*/ 	.byte	0x03, 0x5f
        /*0082*/ 	.short	0x0101


	//----- nvinfo : EIATTR_VRC_CTA_INIT_COUNT
	.align		4
        /*0084*/ 	.byte	0x02, 0x4a
	.zero		1
	.zero		1


	//----- nvinfo : EIATTR_EXIT_INSTR_OFFSETS
	.align		4
        /*0088*/ 	.byte	0x04, 0x1c
        /*008a*/ 	.short	(.L_75 - .L_74)


	//   ....[0]....
.L_74:
        /*008c*/ 	.word	0x00000070


	//   ....[1]....
        /*0090*/ 	.word	0x000003e0


	//----- nvinfo : EIATTR_CRS_STACK_SIZE
	.align		4
.L_75:
        /*0094*/ 	.byte	0x04, 0x1e
        /*0096*/ 	.short	(.L_77 - .L_76)
.L_76:
        /*0098*/ 	.word	0x00000000


	//----- nvinfo : EIATTR_CBANK_PARAM_SIZE
	.align		4
.L_77:
        /*009c*/ 	.byte	0x03, 0x19
        /*009e*/ 	.short	0x0034


	//----- nvinfo : EIATTR_PARAM_CBANK
	.align		4
        /*00a0*/ 	.byte	0x04, 0x0a
        /*00a2*/ 	.short	(.L_79 - .L_78)
	.align		4
.L_78:
        /*00a4*/ 	.word	index@(.nv.constant0.generate_instance_data)
        /*00a8*/ 	.short	0x0380
        /*00aa*/ 	.short	0x0034


	//----- nvinfo : EIATTR_SW_WAR
	.align		4
.L_79:
        /*00ac*/ 	.byte	0x04, 0x36
        /*00ae*/ 	.short	(.L_81 - .L_80)
.L_80:
        /*00b0*/ 	.word	0x00000008
.L_81:


//--------------------- .nv.info.generate_quad_indices --------------------------
	.section	.nv.info.generate_quad_indices,"",@"SHT_CUDA_INFO"
	.sectionflags	@""
	.align	4


	//----- nvinfo : EIATTR_CUDA_API_VERSION
	.align		4
        /*0000*/ 	.byte	0x04, 0x37
        /*0002*/ 	.short	(.L_83 - .L_82)
.L_82:
        /*0004*/ 	.word	0x00000082


	//----- nvinfo : EIATTR_KPARAM_INFO
	.align		4
.L_83:
        /*0008*/ 	.byte	0x04, 0x17
        /*000a*/ 	.short	(.L_85 - .L_84)
.L_84:
        /*000c*/ 	.word	0x00000000
        /*0010*/ 	.short	0x0001
        /*0012*/ 	.short	0x0008
        /*0014*/ 	.byte	0x00, 0xf0, 0x11, 0x00


	//----- nvinfo : EIATTR_KPARAM_INFO
	.align		4
.L_85:
        /*0018*/ 	.byte	0x04, 0x17
        /*001a*/ 	.short	(.L_87 - .L_86)
.L_86:
        /*001c*/ 	.word	0x00000000
        /*0020*/ 	.short	0x0000
        /*0022*/ 	.short	0x0000
        /*0024*/ 	.byte	0x00, 0xf5, 0x21, 0x00


	//----- nvinfo : EIATTR_SPARSE_MMA_MASK
	.align		4
.L_87:
        /*0028*/ 	.byte	0x03, 0x50
        /*002a*/ 	.short	0x0000


	//----- nvinfo : EIATTR_MAXREG_COUNT
	.align		4
        /*002c*/ 	.byte	0x03, 0x1b
        /*002e*/ 	.short	0x00ff


	//----- nvinfo : EIATTR_MERCURY_ISA_VERSION
	.align		4
        /*0030*/ 	.byte	0x03, 0x5f
        /*0032*/ 	.short	0x0101


	//----- nvinfo : EIATTR_VRC_CTA_INIT_COUNT
	.align		4
        /*0034*/ 	.byte	0x02, 0x4a
	.zero		1
	.zero		1


	//----- nvinfo : EIATTR_EXIT_INSTR_OFFSETS
	.align		4
        /*0038*/ 	.byte	0x04, 0x1c
        /*003a*/ 	.short	(.L_89 - .L_88)


	//   ....[0]....
.L_88:
        /*003c*/ 	.word	0x00000070


	//   ....[1]....
        /*0040*/ 	.word	0x00000160


	//----- nvinfo : EIATTR_CBANK_PARAM_SIZE
	.align		4
.L_89:
        /*0044*/ 	.byte	0x03, 0x19
        /*0046*/ 	.short	0x000c


	//----- nvinfo : EIATTR_PARAM_CBANK
	.align		4
        /*0048*/ 	.byte	0x04, 0x0a
        /*004a*/ 	.short	(.L_91 - .L_90)
	.align		4
.L_90:
        /*004c*/ 	.word	index@(.nv.constant0.generate_quad_indices)
        /*0050*/ 	.short	0x0380
        /*0052*/ 	.short	0x000c


	//----- nvinfo : EIATTR_SW_WAR
	.align		4
.L_91:
        /*0054*/ 	.byte	0x04, 0x36
        /*0056*/ 	.short	(.L_93 - .L_92)
.L_92:
        /*0058*/ 	.word	0x00000008
.L_93:


//--------------------- .nv.info.generate_quad_vertices --------------------------
	.section	.nv.info.generate_quad_vertices,"",@"SHT_CUDA_INFO"
	.sectionflags	@""
	.align	4


	//----- nvinfo : EIATTR_CUDA_API_VERSION
	.align		4
        /*0000*/ 	.byte	0x04, 0x37
        /*0002*/ 	.short	(.L_95 - .L_94)
.L_94:
        /*0004*/ 	.word	0x00000082


	//----- nvinfo : EIATTR_KPARAM_INFO
	.align		4
.L_95:
        /*0008*/ 	.byte	0x04, 0x17
        /*000a*/ 	.short	(.L_97 - .L_96)
.L_96:
        /*000c*/ 	.word	0x00000000
        /*0010*/ 	.short	0x0009
        /*0012*/ 	.short	0x0048
        /*0014*/ 	.byte	0x00, 0xf0, 0x11, 0x00


	//----- nvinfo : EIATTR_KPARAM_INFO
	.align		4
.L_97:
        /*0018*/ 	.byte	0x04, 0x17
        /*001a*/ 	.short	(.L_99 - .L_98)
.L_98:
        /*001c*/ 	.word	0x00000000
        /*0020*/ 	.short	0x0008
        /*0022*/ 	.short	0x0040
        /*0024*/ 	.byte	0x00, 0xf5, 0x21, 0x00


	//----- nvinfo : EIATTR_KPARAM_INFO
	.align		4
.L_99:
        /*0028*/ 	.byte	0x04, 0x17
        /*002a*/ 	.short	(.L_101 - .L_100)
.L_100:
        /*002c*/ 	.word	0x00000000
        /*0030*/ 	.short	0x0007
        /*0032*/ 	.short	0x0038
        /*0034*/ 	.byte	0x00, 0xf5, 0x21, 0x00


	//----- nvinfo : EIATTR_KPARAM_INFO
	.align		4
.L_101:
        /*0038*/ 	.byte	0x04, 0x17
        /*003a*/ 	.short	(.L_103 - .L_102)
.L_102:
        /*003c*/ 	.word	0x00000000
        /*0040*/ 	.short	0x0006
        /*0042*/ 	.short	0x0030
        /*0044*/ 	.byte	0x00, 0xf5, 0x21, 0x00


	//----- nvinfo : EIATTR_KPARAM_INFO
	.align		4
.L_103:
        /*0048*/ 	.byte	0x04, 0x17
        /*004a*/ 	.short	(.L_105 - .L_104)
.L_104:
        /*004c*/ 	.word	0x00000000
        /*0050*/ 	.short	0x0005
        /*0052*/ 	.short	0x0028
        /*0054*/ 	.byte	0x00, 0xf5, 0x21, 0x00


	//----- nvinfo : EIATTR_KPARAM_INFO
	.align		4
.L_105:
        /*0058*/ 	.byte	0x04, 0x17
        /*005a*/ 	.short	(.L_107 - .L_106)
.L_106:
        /*005c*/ 	.word	0x00000000
        /*0060*/ 	.short	0x0004
        /*0062*/ 	.short	0x0020
        /*0064*/ 	.byte	0x00, 0xf5, 0x21, 0x00


	//----- nvinfo : EIATTR_KPARAM_INFO
	.align		4
.L_107:
        /*0068*/ 	.byte	0x04, 0x17
        /*006a*/ 	.short	(.L_109 - .L_108)
.L_108:
        /*006c*/ 	.word	0x00000000
        /*0070*/ 	.short	0x0003
        /*0072*/ 	.short	0x0018
        /*0074*/ 	.byte	0x00, 0xf5, 0x21, 0x00


	//----- nvinfo : EIATTR_KPARAM_INFO
	.align		4
.L_109:
        /*0078*/ 	.byte	0x04, 0x17
        /*007a*/ 	.short	(.L_111 - .L_110)
.L_110:
        /*007c*/ 	.word	0x00000000
        /*0080*/ 	.short	0x0002
        /*0082*/ 	.short	0x0010
        /*0084*/ 	.byte	0x00, 0xf5, 0x21, 0x00


	//----- nvinfo : EIATTR_KPARAM_INFO
	.align		4
.L_111:
        /*0088*/ 	.byte	0x04, 0x17
        /*008a*/ 	.short	(.L_113 - .L_112)
.L_112:
        /*008c*/ 	.word	0x00000000
        /*0090*/ 	.short	0x0001
        /*0092*/ 	.short	0x0008
        /*0094*/ 	.byte	0x00, 0xf5, 0x21, 0x00


	//----- nvinfo : EIATTR_KPARAM_INFO
	.align		4
.L_113:
        /*0098*/ 	.byte	0x04, 0x17
        /*009a*/ 	.short	(.L_115 - .L_114)
.L_114:
        /*009c*/ 	.word	0x00000000
        /*00a0*/ 	.short	0x0000
        /*00a2*/ 	.short	0x0000
        /*00a4*/ 	.byte	0x00, 0xf5, 0x21, 0x00


	//----- nvinfo : EIATTR_SPARSE_MMA_MASK
	.align		4
.L_115:
        /*00a8*/ 	.byte	0x03, 0x50
        /*00aa*/ 	.short	0x0000


	//----- nvinfo : EIATTR_MAXREG_COUNT
	.align		4
        /*00ac*/ 	.byte	0x03, 0x1b
        /*00ae*/ 	.short	0x00ff


	//----- nvinfo : EIATTR_MERCURY_ISA_VERSION
	.align		4
        /*00b0*/ 	.byte	0x03, 0x5f
        /*00b2*/ 	.short	0x0101


	//----- nvinfo : EIATTR_VRC_CTA_INIT_COUNT
	.align		4
        /*00b4*/ 	.byte	0x02, 0x4a
	.zero		1
	.zero		1


	//----- nvinfo : EIATTR_EXIT_INSTR_OFFSETS
	.align		4
        /*00b8*/ 	.byte	0x04, 0x1c
        /*00ba*/ 	.short	(.L_117 - .L_116)


	//   ....[0]....
.L_116:
        /*00bc*/ 	.word	0x00000070


	//   ....[1]....
        /*00c0*/ 	.word	0x00000160


	//   ....[2]....
        /*00c4*/ 	.word	0x00000c40


	//----- nvinfo : EIATTR_CRS_STACK_SIZE
	.align		4
.L_117:
        /*00c8*/ 	.byte	0x04, 0x1e
        /*00ca*/ 	.short	(.L_119 - .L_118)
.L_118:
        /*00cc*/ 	.word	0x00000000


	//----- nvinfo : EIATTR_CBANK_PARAM_SIZE
	.align		4
.L_119:
        /*00d0*/ 	.byte	0x03, 0x19
        /*00d2*/ 	.short	0x004c


	//----- nvinfo : EIATTR_PARAM_CBANK
	.align		4
        /*00d4*/ 	.byte	0x04, 0x0a
        /*00d6*/ 	.short	(.L_121 - .L_120)
	.align		4
.L_120:
        /*00d8*/ 	.word	index@(.nv.constant0.generate_quad_vertices)
        /*00dc*/ 	.short	0x0380
        /*00de*/ 	.short	0x004c


	//----- nvinfo : EIATTR_SW_WAR
	.align		4
.L_121:
        /*00e0*/ 	.byte	0x04, 0x36
        /*00e2*/ 	.short	(.L_123 - .L_122)
.L_122:
        /*00e4*/ 	.word	0x00000008
.L_123:


//--------------------- .nv.info.compact_visible_quads --------------------------
	.section	.nv.info.compact_visible_quads,"",@"SHT_CUDA_INFO"
	.sectionflags	@""
	.align	4


	//----- nvinfo : EIATTR_CUDA_API_VERSION
	.align		4
        /*0000*/ 	.byte	0x04, 0x37
        /*0002*/ 	.short	(.L_125 - .L_124)
.L_124:
        /*0004*/ 	.word	0x00000082


	//----- nvinfo : EIATTR_KPARAM_INFO
	.align		4
.L_125:
        /*0008*/ 	.byte	0x04, 0x17
        /*000a*/ 	.short	(.L_127 - .L_126)
.L_126:
        /*000c*/ 	.word	0x00000000
        /*0010*/ 	.short	0x0008
        /*0012*/ 	.short	0x0040
        /*0014*/ 	.byte	0x00, 0xf0, 0x11, 0x00


	//----- nvinfo : EIATTR_KPARAM_INFO
	.align		4
.L_127:
        /*0018*/ 	.byte	0x04, 0x17
        /*001a*/ 	.short	(.L_129 - .L_128)
.L_128:
        /*001c*/ 	.word	0x00000000
        /*0020*/ 	.short	0x0007
        /*0022*/ 	.short	0x0038
        /*0024*/ 	.byte	0x00, 0xf5, 0x21, 0x00


	//----- nvinfo : EIATTR_KPARAM_INFO
	.align		4
.L_129:
        /*0028*/ 	.byte	0x04, 0x17
        /*002a*/ 	.short	(.L_131 - .L_130)
.L_130:
        /*002c*/ 	.word	0x00000000
        /*0030*/ 	.short	0x0006
        /*0032*/ 	.short	0x0030
        /*0034*/ 	.byte	0x00, 0xf5, 0x21, 0x00


	//----- nvinfo : EIATTR_KPARAM_INFO
	.align		4
.L_131:
        /*0038*/ 	.byte	0x04, 0x17
        /*003a*/ 	.short	(.L_133 - .L_132)
.L_132:
        /*003c*/ 	.word	0x00000000
        /*0040*/ 	.short	0x0005
        /*0042*/ 	.short	0x0028
        /*0044*/ 	.byte	0x00, 0xf5, 0x21, 0x00


	//----- nvinfo : EIATTR_KPARAM_INFO
	.align		4
.L_133:
        /*0048*/ 	.byte	0x04, 0x17
        /*004a*/ 	.short	(.L_135 - .L_134)
.L_134:
        /*004c*/ 	.word	0x00000000
        /*0050*/ 	.short	0x0004
        /*0052*/ 	.short	0x0020
        /*0054*/ 	.byte	0x00, 0xf5, 0x21, 0x00


	//----- nvinfo : EIATTR_KPARAM_INFO
	.align		4
.L_135:
        /*0058*/ 	.byte	0x04, 0x17
        /*005a*/ 	.short	(.L_137 - .L_136)
.L_136:
        /*005c*/ 	.word	0x00000000
        /*0060*/ 	.short	0x0003
        /*0062*/ 	.short	0x0018
        /*0064*/ 	.byte	0x00, 0xf5, 0x21, 0x00


	//----- nvinfo : EIATTR_KPARAM_INFO
	.align		4
.L_137:
        /*0068*/ 	.byte	0x04, 0x17
        /*006a*/ 	.short	(.L_139 - .L_138)
.L_138:
        /*006c*/ 	.word	0x00000000
        /*0070*/ 	.short	0x0002
        /*0072*/ 	.short	0x0010
        /*0074*/ 	.byte	0x00, 0xf5, 0x21, 0x00


	//----- nvinfo : EIATTR_KPARAM_INFO
	.align		4
.L_139:
        /*0078*/ 	.byte	0x04, 0x17
        /*007a*/ 	.short	(.L_141 - .L_140)
.L_140:
        /*007c*/ 	.word	0x00000000
        /*0080*/ 	.short	0x0001
        /*0082*/ 	.short	0x0008
        /*0084*/ 	.byte	0x00, 0xf5, 0x21, 0x00


	//----- nvinfo : EIATTR_KPARAM_INFO
	.align		4
.L_141:
        /*0088*/ 	.byte	0x04, 0x17
        /*008a*/ 	.short	(.L_143 - .L_142)
.L_142:
        /*008c*/ 	.word	0x00000000
        /*0090*/ 	.short	0x0000
        /*0092*/ 	.short	0x0000
        /*0094*/ 	.byte	0x00, 0xf5, 0x21, 0x00


	//----- nvinfo : EIATTR_SPARSE_MMA_MASK
	.align		4
.L_143:
        /*0098*/ 	.byte	0x03, 0x50
        /*009a*/ 	.short	0x0000


	//----- nvinfo : EIATTR_MAXREG_COUNT
	.align		4
        /*009c*/ 	.byte	0x03, 0x1b
        /*009e*/ 	.short	0x00ff


	//----- nvinfo : EIATTR_MERCURY_ISA_VERSION
	.align		4
        /*00a0*/ 	.byte	0x03, 0x5f
        /*00a2*/ 	.short	0x0101


	//----- nvinfo : EIATTR_VRC_CTA_INIT_COUNT
	.align		4
        /*00a4*/ 	.byte	0x02, 0x4a
	.zero		1
	.zero		1


	//----- nvinfo : EIATTR_EXIT_INSTR_OFFSETS
	.align		4
        /*00a8*/ 	.byte	0x04, 0x1c
        /*00aa*/ 	.short	(.L_145 - .L_144)


	//   ....[0]....
.L_144:
        /*00ac*/ 	.word	0x00000070


	//   ....[1]....
        /*00b0*/ 	.word	0x000000d0


	//   ....[2]....
        /*00b4*/ 	.word	0x000007f0


	//----- nvinfo : EIATTR_CBANK_PARAM_SIZE
	.align		4
.L_145:
        /*00b8*/ 	.byte	0x03, 0x19
        /*00ba*/ 	.short	0x0044


	//----- nvinfo : EIATTR_PARAM_CBANK
	.align		4
        /*00bc*/ 	.byte	0x04, 0x0a
        /*00be*/ 	.short	(.L_147 - .L_146)
	.align		4
.L_146:
        /*00c0*/ 	.word	index@(.nv.constant0.compact_visible_quads)
        /*00c4*/ 	.short	0x0380
        /*00c6*/ 	.short	0x0044


	//----- nvinfo : EIATTR_SW_WAR
	.align		4
.L_147:
        /*00c8*/ 	.byte	0x04, 0x36
        /*00ca*/ 	.short	(.L_149 - .L_148)
.L_148:
        /*00cc*/ 	.word	0x00000008
.L_149:


//--------------------- .nv.info.compute_2d_covariance --------------------------
	.section	.nv.info.compute_2d_covariance,"",@"SHT_CUDA_INFO"
	.sectionflags	@""
	.align	4


	//----- nvinfo : EIATTR_CUDA_API_VERSION
	.align		4
        /*0000*/ 	.byte	0x04, 0x37
        /*0002*/ 	.short	(.L_151 - .L_150)
.L_150:
        /*0004*/ 	.word	0x00000082


	//----- nvinfo : EIATTR_KPARAM_INFO
	.align		4
.L_151:
        /*0008*/ 	.byte	0x04, 0x17
        /*000a*/ 	.short	(.L_153 - .L_152)
.L_152:
        /*000c*/ 	.word	0x00000000
        /*0010*/ 	.short	0x000a
        /*0012*/ 	.short	0x0048
        /*0014*/ 	.byte	0x00, 0xf0, 0x11, 0x00


	//----- nvinfo : EIATTR_KPARAM_INFO
	.align		4
.L_153:
        /*0018*/ 	.byte	0x04, 0x17
        /*001a*/ 	.short	(.L_155 - .L_154)
.L_154:
        /*001c*/ 	.word	0x00000000
        /*0020*/ 	.short	0x0009
        /*0022*/ 	.short	0x0044
        /*0024*/ 	.byte	0x00, 0xf0, 0x11, 0x00


	//----- nvinfo : EIATTR_KPARAM_INFO
	.align		4
.L_155:
        /*0028*/ 	.byte	0x04, 0x17
        /*002a*/ 	.short	(.L_157 - .L_156)
.L_156:
        /*002c*/ 	.word	0x00000000
        /*0030*/ 	.short	0x0008
        /*0032*/ 	.short	0x0040
        /*0034*/ 	.byte	0x00, 0xf0, 0x11, 0x00


	//----- nvinfo : EIATTR_KPARAM_INFO
	.align		4
.L_157:
        /*0038*/ 	.byte	0x04, 0x17
        /*003a*/ 	.short	(.L_159 - .L_158)
.L_158:
        /*003c*/ 	.word	0x00000000
        /*0040*/ 	.short	0x0007
        /*0042*/ 	.short	0x0038
        /*0044*/ 	.byte	0x00, 0xf5, 0x21, 0x00


	//----- nvinfo : EIATTR_KPARAM_INFO
	.align		4
.L_159:
        /*0048*/ 	.byte	0x04, 0x17
        /*004a*/ 	.short	(.L_161 - .L_160)
.L_160:
        /*004c*/ 	.word	0x00000000
        /*0050*/ 	.short	0x0006
        /*0052*/ 	.short	0x0030
        /*0054*/ 	.byte	0x00, 0xf5, 0x21, 0x00


	//----- nvinfo : EIATTR_KPARAM_INFO
	.align		4
.L_161:
        /*0058*/ 	.byte	0x04, 0x17
        /*005a*/ 	.short	(.L_163 - .L_162)
.L_162:
        /*005c*/ 	.word	0x00000000
        /*0060*/ 	.short	0x0005
        /*0062*/ 	.short	0x0028
        /*0064*/ 	.byte	0x00, 0xf5, 0x21, 0x00


	//----- nvinfo : EIATTR_KPARAM_INFO
	.align		4
.L_163:
        /*0068*/ 	.byte	0x04, 0x17
        /*006a*/ 	.short	(.L_165 - .L_164)
.L_164:
        /*006c*/ 	.word	0x00000000
        /*0070*/ 	.short	0x0004
        /*0072*/ 	.short	0x0020
        /*0074*/ 	.byte	0x00, 0xf5, 0x21, 0x00


	//----- nvinfo : EIATTR_KPARAM_INFO
	.align		4
.L_165:
        /*0078*/ 	.byte	0x04, 0x17
        /*007a*/ 	.short	(.L_167 - .L_166)
.L_166:
        /*007c*/ 	.word	0x00000000
        /*0080*/ 	.short	0x0003
        /*0082*/ 	.short	0x0018
        /*0084*/ 	.byte	0x00, 0xf5, 0x21, 0x00


	//----- nvinfo : EIATTR_KPARAM_INFO
	.align		4
.L_167:
        /*0088*/ 	.byte	0x04, 0x17
        /*008a*/ 	.short	(.L_169 - .L_168)
.L_168:
        /*008c*/ 	.word	0x00000000
        /*0090*/ 	.short	0x0002
        /*0092*/ 	.short	0x0010
        /*0094*/ 	.byte	0x00, 0xf5, 0x21, 0x00


	//----- nvinfo : EIATTR_KPARAM_INFO
	.align		4
.L_169:
        /*0098*/ 	.byte	0x04, 0x17
        /*009a*/ 	.short	(.L_171 - .L_170)
.L_170:
        /*009c*/ 	.word	0x00000000
        /*00a0*/ 	.short	0x0001
        /*00a2*/ 	.short	0x0008
        /*00a4*/ 	.byte	0x00, 0xf5, 0x21, 0x00


	//----- nvinfo : EIATTR_KPARAM_INFO
	.align		4
.L_171:
        /*00a8*/ 	.byte	0x04, 0x17
        /*00aa*/ 	.short	(.L_173 - .L_172)
.L_172:
        /*00ac*/ 	.word	0x00000000
        /*00b0*/ 	.short	0x0000
        /*00b2*/ 	.short	0x0000
        /*00b4*/ 	.byte	0x00, 0xf5, 0x21, 0x00


	//----- nvinfo : EIATTR_SPARSE_MMA_MASK
	.align		4
.L_173:
        /*00b8*/ 	.byte	0x03, 0x50
        /*00ba*/ 	.short	0x0000


	//----- nvinfo : EIATTR_MAXREG_COUNT
	.align		4
        /*00bc*/ 	.byte	0x03, 0x1b
        /*00be*/ 	.short	0x00ff


	//----- nvinfo : EIATTR_MERCURY_ISA_VERSION
	.align		4
        /*00c0*/ 	.byte	0x03, 0x5f
        /*00c2*/ 	.short	0x0101


	//----- nvinfo : EIATTR_VRC_CTA_INIT_COUNT
	.align		4
        /*00c4*/ 	.byte	0x02, 0x4a
	.zero		1
	.zero		1


	//----- nvinfo : EIATTR_EXIT_INSTR_OFFSETS
	.align		4
        /*00c8*/ 	.byte	0x04, 0x1c
        /*00ca*/ 	.short	(.L_175 - .L_174)


	//   ....[0]....
.L_174:
        /*00cc*/ 	.word	0x00000070


	//   ....[1]....
        /*00d0*/ 	.word	0x000014d0


	//----- nvinfo : EIATTR_CRS_STACK_SIZE
	.align		4
.L_175:
        /*00d4*/ 	.byte	0x04, 0x1e
        /*00d6*/ 	.short	(.L_177 - .L_176)
.L_176:
        /*00d8*/ 	.word	0x00000000


	//----- nvinfo : EIATTR_CBANK_PARAM_SIZE
	.align		4
.L_177:
        /*00dc*/ 	.byte	0x03, 0x19
        /*00de*/ 	.short	0x004c


	//----- nvinfo : EIATTR_PARAM_CBANK
	.align		4
        /*00e0*/ 	.byte	0x04, 0x0a
        /*00e2*/ 	.short	(.L_179 - .L_178)
	.align		4
.L_178:
        /*00e4*/ 	.word	index@(.nv.constant0.compute_2d_covariance)
        /*00e8*/ 	.short	0x0380
        /*00ea*/ 	.short	0x004c


	//----- nvinfo : EIATTR_SW_WAR
	.align		4
.L_179:
        /*00ec*/ 	.byte	0x04, 0x36
        /*00ee*/ 	.short	(.L_181 - .L_180)
.L_180:
        /*00f0*/ 	.word	0x00000008
.L_181:


//--------------------- .nv.info.transform_points_with_perspective --------------------------
	.section	.nv.info.transform_points_with_perspective,"",@"SHT_CUDA_INFO"
	.sectionflags	@""
	.align	4


	//----- nvinfo : EIATTR_CUDA_API_VERSION
	.align		4
        /*0000*/ 	.byte	0x04, 0x37
        /*0002*/ 	.short	(.L_183 - .L_182)
.L_182:
        /*0004*/ 	.word	0x00000082


	//----- nvinfo : EIATTR_KPARAM_INFO
	.align		4
.L_183:
        /*0008*/ 	.byte	0x04, 0x17
        /*000a*/ 	.short	(.L_185 - .L_184)
.L_184:
        /*000c*/ 	.word	0x00000000
        /*0010*/ 	.short	0x0003
        /*0012*/ 	.short	0x0018
        /*0014*/ 	.byte	0x00, 0xf0, 0x11, 0x00


	//----- nvinfo : EIATTR_KPARAM_INFO
	.align		4
.L_185:
        /*0018*/ 	.byte	0x04, 0x17
        /*001a*/ 	.short	(.L_187 - .L_186)
.L_186:
        /*001c*/ 	.word	0x00000000
        /*0020*/ 	.short	0x0002
        /*0022*/ 	.short	0x0010
        /*0024*/ 	.byte	0x00, 0xf5, 0x21, 0x00


	//----- nvinfo : EIATTR_KPARAM_INFO
	.align		4
.L_187:
        /*0028*/ 	.byte	0x04, 0x17
        /*002a*/ 	.short	(.L_189 - .L_188)
.L_188:
        /*002c*/ 	.word	0x00000000
        /*0030*/ 	.short	0x0001
        /*0032*/ 	.short	0x0008
        /*0034*/ 	.byte	0x00, 0xf5, 0x21, 0x00


	//----- nvinfo : EIATTR_KPARAM_INFO
	.align		4
.L_189:
        /*0038*/ 	.byte	0x04, 0x17
        /*003a*/ 	.short	(.L_191 - .L_190)
.L_190:
        /*003c*/ 	.word	0x00000000
        /*0040*/ 	.short	0x0000
        /*0042*/ 	.short	0x0000
        /*0044*/ 	.byte	0x00, 0xf5, 0x21, 0x00


	//----- nvinfo : EIATTR_SPARSE_MMA_MASK
	.align		4
.L_191:
        /*0048*/ 	.byte	0x03, 0x50
        /*004a*/ 	.short	0x0000


	//----- nvinfo : EIATTR_MAXREG_COUNT
	.align		4
        /*004c*/ 	.byte	0x03, 0x1b
        /*004e*/ 	.short	0x00ff


	//----- nvinfo : EIATTR_MERCURY_ISA_VERSION
	.align		4
        /*0050*/ 	.byte	0x03, 0x5f
        /*0052*/ 	.short	0x0101


	//----- nvinfo : EIATTR_VRC_CTA_INIT_COUNT
	.align		4
        /*0054*/ 	.byte	0x02, 0x4a
	.zero		1
	.zero		1


	//----- nvinfo : EIATTR_EXIT_INSTR_OFFSETS
	.align		4
        /*0058*/ 	.byte	0x04, 0x1c
        /*005a*/ 	.short	(.L_193 - .L_192)


	//   ....[0]....
.L_192:
        /*005c*/ 	.word	0x00000070


	//   ....[1]....
        /*0060*/ 	.word	0x00000610


	//----- nvinfo : EIATTR_CRS_STACK_SIZE
	.align		4
.L_193:
        /*0064*/ 	.byte	0x04, 0x1e
        /*0066*/ 	.short	(.L_195 - .L_194)
.L_194:
        /*0068*/ 	.word	0x00000000


	//----- nvinfo : EIATTR_CBANK_PARAM_SIZE
	.align		4
.L_195:
        /*006c*/ 	.byte	0x03, 0x19
        /*006e*/ 	.short	0x001c


	//----- nvinfo : EIATTR_PARAM_CBANK
	.align		4
        /*0070*/ 	.byte	0x04, 0x0a
        /*0072*/ 	.short	(.L_197 - .L_196)
	.align		4
.L_196:
        /*0074*/ 	.word	index@(.nv.constant0.transform_points_with_perspective)
        /*0078*/ 	.short	0x0380
        /*007a*/ 	.short	0x001c


	//----- nvinfo : EIATTR_SW_WAR
	.align		4
.L_197:
        /*007c*/ 	.byte	0x04, 0x36
        /*007e*/ 	.short	(.L_199 - .L_198)
.L_198:
        /*0080*/ 	.word	0x00000008
.L_199:


//--------------------- .nv.info.transform_points --------------------------
	.section	.nv.info.transform_points,"",@"SHT_CUDA_INFO"
	.sectionflags	@""
	.align	4


	//----- nvinfo : EIATTR_CUDA_API_VERSION
	.align		4
        /*0000*/ 	.byte	0x04, 0x37
        /*0002*/ 	.short	(.L_201 - .L_200)
.L_200:
        /*0004*/ 	.word	0x00000082


	//----- nvinfo : EIATTR_KPARAM_INFO
	.align		4
.L_201:
        /*0008*/ 	.byte	0x04, 0x17
        /*000a*/ 	.short	(.L_203 - .L_202)
.L_202:
        /*000c*/ 	.word	0x00000000
        /*0010*/ 	.short	0x0003
        /*0012*/ 	.short	0x0018
        /*0014*/ 	.byte	0x00, 0xf0, 0x11, 0x00


	//----- nvinfo : EIATTR_KPARAM_INFO
	.align		4
.L_203:
        /*0018*/ 	.byte	0x04, 0x17
        /*001a*/ 	.short	(.L_205 - .L_204)
.L_204:
        /*001c*/ 	.word	0x00000000
        /*0020*/ 	.short	0x0002
        /*0022*/ 	.short	0x0010
        /*0024*/ 	.byte	0x00, 0xf5, 0x21, 0x00


	//----- nvinfo : EIATTR_KPARAM_INFO
	.align		4
.L_205:
        /*0028*/ 	.byte	0x04, 0x17
        /*002a*/ 	.short	(.L_207 - .L_206)
.L_206:
        /*002c*/ 	.word	0x00000000
        /*0030*/ 	.short	0x0001
        /*0032*/ 	.short	0x0008
        /*0034*/ 	.byte	0x00, 0xf5, 0x21, 0x00


	//----- nvinfo : EIATTR_KPARAM_INFO
	.align		4
.L_207:
        /*0038*/ 	.byte	0x04, 0x17
        /*003a*/ 	.short	(.L_209 - .L_208)
.L_208:
        /*003c*/ 	.word	0x00000000
        /*0040*/ 	.short	0x0000
        /*0042*/ 	.short	0x0000
        /*0044*/ 	.byte	0x00, 0xf5, 0x21, 0x00


	//----- nvinfo : EIATTR_SPARSE_MMA_MASK
	.align		4
.L_209:
        /*0048*/ 	.byte	0x03, 0x50
        /*004a*/ 	.short	0x0000


	//----- nvinfo : EIATTR_MAXREG_COUNT
	.align		4
        /*004c*/ 	.byte	0x03, 0x1b
        /*004e*/ 	.short	0x00ff


	//----- nvinfo : EIATTR_MERCURY_ISA_VERSION
	.align		4
        /*0050*/ 	.byte	0x03, 0x5f
        /*0052*/ 	.short	0x0101


	//----- nvinfo : EIATTR_VRC_CTA_INIT_COUNT
	.align		4
        /*0054*/ 	.byte	0x02, 0x4a
	.zero		1
	.zero		1


	//----- nvinfo : EIATTR_EXIT_INSTR_OFFSETS
	.align		4
        /*0058*/ 	.byte	0x04, 0x1c
        /*005a*/ 	.short	(.L_211 - .L_210)


	//   ....[0]....
.L_210:
        /*005c*/ 	.word	0x00000070


	//   ....[1]....
        /*0060*/ 	.word	0x00000370


	//----- nvinfo : EIATTR_CBANK_PARAM_SIZE
	.align		4
.L_211:
        /*0064*/ 	.byte	0x03, 0x19
        /*0066*/ 	.short	0x001c


	//----- nvinfo : EIATTR_PARAM_CBANK
	.align		4
        /*0068*/ 	.byte	0x04, 0x0a
        /*006a*/ 	.short	(.L_213 - .L_212)
	.align		4
.L_212:
        /*006c*/ 	.word	index@(.nv.constant0.transform_points)
        /*0070*/ 	.short	0x0380
        /*0072*/ 	.short	0x001c


	//----- nvinfo : EIATTR_SW_WAR
	.align		4
.L_213:
        /*0074*/ 	.byte	0x04, 0x36
        /*0076*/ 	.short	(.L_215 - .L_214)
.L_214:
        /*0078*/ 	.word	0x00000008
.L_215:


//--------------------- .nv.callgraph             --------------------------
	.section	.nv.callgraph,"",@"SHT_CUDA_CALLGRAPH"
	.align	4
	.sectionentsize	8
	.align		4
        /*0000*/ 	.word	0x00000000
	.align		4
        /*0004*/ 	.word	0xffffffff
	.align		4
        /*0008*/ 	.word	0x00000000
	.align		4
        /*000c*/ 	.word	0xfffffffe
	.align		4
        /*0010*/ 	.word	0x00000000
	.align		4
        /*0014*/ 	.word	0xfffffffd
	.align		4
        /*0018*/ 	.word	0x00000000
	.align		4
        /*001c*/ 	.word	0xfffffffc


//--------------------- .text.generate_instance_data --------------------------
	.section	.text.generate_instance_data,"ax",@progbits
	.align	128
        .global         generate_instance_data
        .type           generate_instance_data,@function
        .size           generate_instance_data,(.L_x_84 - generate_instance_data)
        .other          generate_instance_data,@"STO_CUDA_ENTRY STV_DEFAULT"
generate_instance_data:
.text.generate_instance_data:
[----:B------:R-:W-:Y:S01]  /*0000*/  LDC R1, c[0x0][0x37c] ;  /* 0x0000df00ff017b82 */ /* 0x000fe20000000800 */
[----:B------:R-:W0:Y:S07]  /*0010*/  S2R R0, SR_TID.X ;  /* 0x0000000000007919 */ /* 0x000e2e0000002100 */
[----:B------:R-:W0:Y:S01]  /*0020*/  S2UR UR4, SR_CTAID.X ;  /* 0x00000000000479c3 */ /* 0x000e220000002500 */
[----:B------:R-:W1:Y:S07]  /*0030*/  LDCU UR5, c[0x0][0x3b0] ;  /* 0x00007600ff0577ac */ /* 0x000e6e0008000800 */
[----:B------:R-:W0:Y:S02]  /*0040*/  LDC R5, c[0x0][0x360] ;  /* 0x0000d800ff057b82 */ /* 0x000e240000000800 */
[----:B0-----:R-:W-:-:S05]  /*0050*/  IMAD R5, R5, UR4, R0 ;  /* 0x0000000405057c24 */ /* 0x001fca000f8e0200 */
[----:B-1----:R-:W-:-:S13]  /*0060*/  ISETP.GE.AND P0, PT, R5, UR5, PT ;  /* 0x0000000505007c0c */ /* 0x002fda000bf06270 */
[----:B------:R-:W-:Y:S05]  /*0070*/  @P0 EXIT ;  /* 0x000000000000094d */ /* 0x000fea0003800000 */
[----:B------:R-:W0:Y:S01]  /*0080*/  LDC.64 R14, c[0x0][0x388] ;  /* 0x0000e200ff0e7b82 */ /* 0x000e220000000a00 */
[----:B------:R-:W1:Y:S01]  /*0090*/  LDCU.64 UR4, c[0x0][0x358] ;  /* 0x00006b00ff0477ac */ /* 0x000e620008000a00 */
[----:B------:R-:W-:-:S06]  /*00a0*/  IMAD R9, R5, 0x3, RZ ;  /* 0x0000000305097824 */ /* 0x000fcc00078e02ff */
[----:B------:R-:W2:Y:S01]  /*00b0*/  LDC.64 R12, c[0x0][0x380] ;  /* 0x0000e000ff0c7b82 */ /* 0x000ea20000000a00 */
[----:B0-----:R-:W-:-:S05]  /*00c0*/  IMAD.WIDE R14, R9, 0x4, R14 ;  /* 0x00000004090e7825 */ /* 0x001fca00078e020e */
[----:B-1----:R-:W3:Y:S04]  /*00d0*/  LDG.E R3, desc[UR4][R14.64+0x4] ;  /* 0x000004040e037981 */ /* 0x002ee8000c1e1900 */
[----:B------:R-:W4:Y:S04]  /*00e0*/  LDG.E R4, desc[UR4][R14.64] ;  /* 0x000000040e047981 */ /* 0x000f28000c1e1900 */
[----:B------:R-:W4:Y:S01]  /*00f0*/  LDG.E R7, desc[UR4][R14.64+0x8] ;  /* 0x000008040e077981 */ /* 0x000f22000c1e1900 */
[----:B------:R-:W-:-:S04]  /*0100*/  IMAD R11, R5, 0x5, RZ ;  /* 0x00000005050b7824 */ /* 0x000fc800078e02ff */
[----:B--2---:R-:W-:-:S05]  /*0110*/  IMAD.WIDE R12, R11, 0x4, R12 ;  /* 0x000000040b0c7825 */ /* 0x004fca00078e020c */
[----:B------:R0:W5:Y:S04]  /*0120*/  LDG.E R6, desc[UR4][R12.64] ;  /* 0x000000040c067981 */ /* 0x000168000c1e1900 */
[----:B------:R0:W5:Y:S04]  /*0130*/  LDG.E R8, desc[UR4][R12.64+0x4] ;  /* 0x000004040c087981 */ /* 0x000168000c1e1900 */
[----:B------:R0:W5:Y:S01]  /*0140*/  LDG.E R10, desc[UR4][R12.64+0x10] ;  /* 0x000010040c0a7981 */ /* 0x000162000c1e1900 */
[----:B------:R-:W-:Y:S01]  /*0150*/  BSSY.RECONVERGENT B0, `(.L_x_0) ;  /* 0x0000010000007945 */ /* 0x000fe20003800200 */
[----:B---3--:R-:W-:-:S04]  /*0160*/  FMUL R11, R3, R3 ;  /* 0x00000003030b7220 */ /* 0x008fc80000400000 */
[----:B----4-:R-:W-:-:S05]  /*0170*/  FFMA R11, R4, R7, -R11 ;  /* 0x00000007040b7223 */ /* 0x010fca000000080b */
[----:B------:R-:W-:-:S05]  /*0180*/  FMNMX.NAN R0, R11, 9.9999999600419720025e-13, !PT ;  /* 0x2b8cbccc0b007809 */ /* 0x000fca0007820000 */
[----:B------:R-:W-:-:S05]  /*0190*/  VIADD R2, R0, 0x1800000 ;  /* 0x0180000000027836 */ /* 0x000fca0000000000 */
[----:B------:R-:W-:-:S04]  /*01a0*/  LOP3.LUT R2, R2, 0x7f800000, RZ, 0xc0, !PT ;  /* 0x7f80000002027812 */ /* 0x000fc800078ec0ff */
[----:B------:R-:W-:-:S13]  /*01b0*/  ISETP.GT.U32.AND P0, PT, R2, 0x1ffffff, PT ;  /* 0x01ffffff0200780c */ /* 0x000fda0003f04070 */
[----:B0-----:R-:W-:Y:S05]  /*01c0*/  @P0 BRA `(.L_x_1) ;  /* 0x0000000000100947 */ /* 0x001fea0003800000 */
[----:B------:R-:W-:-:S07]  /*01d0*/  MOV R12, 0x1f0 ;  /* 0x000001f0000c7802 */ /* 0x000fce0000000f00 */
[----:B-----5:R-:W-:Y:S05]  /*01e0*/  CALL.REL.NOINC `($__internal_0_$__cuda_sm20_rcp_rn_f32_slowpath) ;  /* 0x0000000000807944 */ /* 0x020fea0003c00000 */
[----:B------:R-:W-:Y:S01]  /*01f0*/  IMAD.MOV.U32 R2, RZ, RZ, R11 ;  /* 0x000000ffff027224 */ /* 0x000fe200078e000b */
[----:B------:R-:W-:Y:S06]  /*0200*/  BRA `(.L_x_2) ;  /* 0x0000000000107947 */ /* 0x000fec0003800000 */
.L_x_1:
[----:B------:R-:W0:Y:S02]  /*0210*/  MUFU.RCP R11, R0 ;  /* 0x00000000000b7308 */ /* 0x000e240000001000 */
[----:B0-----:R-:W-:-:S04]  /*0220*/  FFMA R2, R0, R11, -1 ;  /* 0xbf80000000027423 */ /* 0x001fc8000000000b */
[----:B------:R-:W-:-:S04]  /*0230*/  FADD.FTZ R2, -R2, -RZ ;  /* 0x800000ff02027221 */ /* 0x000fc80000010100 */
[----:B------:R-:W-:-:S07]  /*0240*/  FFMA R2, R11, R2, R11 ;  /* 0x000000020b027223 */ /* 0x000fce000000000b */
.L_x_2:
[----:B------:R-:W-:Y:S05]  /*0250*/  BSYNC.RECONVERGENT B0 ;  /* 0x0000000000007941 */ /* 0x000fea0003800200 */
.L_x_0:
[----:B------:R-:W0:Y:S08]  /*0260*/  LDC.64 R16, c[0x0][0x3a0] ;  /* 0x0000e800ff107b82 */ /* 0x000e300000000a00 */
[----:B------:R-:W1:Y:S08]  /*0270*/  LDC.64 R14, c[0x0][0x398] ;  /* 0x0000e600ff0e7b82 */ /* 0x000e700000000a00 */
[----:B------:R-:W2:Y:S01]  /*0280*/  LDC.64 R12, c[0x0][0x3a8] ;  /* 0x0000ea00ff0c7b82 */ /* 0x000ea20000000a00 */
[----:B0-----:R-:W-:-:S06]  /*0290*/  IMAD.WIDE R16, R5, 0x4, R16 ;  /* 0x0000000405107825 */ /* 0x001fcc00078e0210 */
[----:B------:R-:W3:Y:S01]  /*02a0*/  LDG.E R17, desc[UR4][R16.64] ;  /* 0x0000000410117981 */ /* 0x000ee2000c1e1900 */
[----:B-1----:R-:W-:-:S05]  /*02b0*/  IMAD.WIDE R14, R9, 0x4, R14 ;  /* 0x00000004090e7825 */ /* 0x002fca00078e020e */
[----:B------:R-:W4:Y:S04]  /*02c0*/  LDG.E R9, desc[UR4][R14.64] ;  /* 0x000000040e097981 */ /* 0x000f28000c1e1900 */
[----:B------:R-:W4:Y:S04]  /*02d0*/  LDG.E R11, desc[UR4][R14.64+0x4] ;  /* 0x000004040e0b7981 */ /* 0x000f28000c1e1900 */
[----:B------:R-:W4:Y:S01]  /*02e0*/  LDG.E R19, desc[UR4][R14.64+0x8] ;  /* 0x000008040e137981 */ /* 0x000f22000c1e1900 */
[----:B------:R-:W-:Y:S02]  /*02f0*/  IMAD R5, R5, 0xa, RZ ;  /* 0x0000000a05057824 */ /* 0x000fe400078e02ff */
[-C--:B------:R-:W-:Y:S01]  /*0300*/  FMUL R7, R7, R2.reuse ;  /* 0x0000000207077220 */ /* 0x080fe20000400000 */
[----:B------:R-:W-:Y:S01]  /*0310*/  FMUL R3, R3, -R2 ;  /* 0x8000000203037220 */ /* 0x000fe20000400000 */
[----:B--2---:R-:W-:-:S04]  /*0320*/  IMAD.WIDE R12, R5, 0x4, R12 ;  /* 0x00000004050c7825 */ /* 0x004fc800078e020c */
[----:B------:R-:W-:Y:S01]  /*0330*/  FMUL R5, R4, R2 ;  /* 0x0000000204057220 */ /* 0x000fe20000400000 */
[----:B-----5:R-:W-:Y:S04]  /*0340*/  STG.E desc[UR4][R12.64], R6 ;  /* 0x000000060c007986 */ /* 0x020fe8000c101904 */
[----:B------:R-:W-:Y:S04]  /*0350*/  STG.E desc[UR4][R12.64+0x4], R8 ;  /* 0x000004080c007986 */ /* 0x000fe8000c101904 */
[----:B------:R-:W-:Y:S04]  /*0360*/  STG.E desc[UR4][R12.64+0x8], R10 ;  /* 0x0000080a0c007986 */ /* 0x000fe8000c101904 */
[----:B------:R-:W-:Y:S04]  /*0370*/  STG.E desc[UR4][R12.64+0x1c], R7 ;  /* 0x00001c070c007986 */ /* 0x000fe8000c101904 */
[----:B------:R-:W-:Y:S04]  /*0380*/  STG.E desc[UR4][R12.64+0x20], R3 ;  /* 0x000020030c007986 */ /* 0x000fe8000c101904 */
[----:B------:R-:W-:Y:S04]  /*0390*/  STG.E desc[UR4][R12.64+0x24], R5 ;  /* 0x000024050c007986 */ /* 0x000fe8000c101904 */
[----:B---3--:R-:W-:Y:S04]  /*03a0*/  STG.E desc[UR4][R12.64+0x18], R17 ;  /* 0x000018110c007986 */ /* 0x008fe8000c101904 */
[----:B----4-:R-:W-:Y:S04]  /*03b0*/  STG.E desc[UR4][R12.64+0xc], R9 ;  /* 0x00000c090c007986 */ /* 0x010fe8000c101904 */
[----:B------:R-:W-:Y:S04]  /*03c0*/  STG.E desc[UR4][R12.64+0x10], R11 ;  /* 0x0000100b0c007986 */ /* 0x000fe8000c101904 */
[----:B------:R-:W-:Y:S01]  /*03d0*/  STG.E desc[UR4][R12.64+0x14], R19 ;  /* 0x000014130c007986 */ /* 0x000fe2000c101904 */
[----:B------:R-:W-:Y:S05]  /*03e0*/  EXIT ;  /* 0x000000000000794d */ /* 0x000fea0003800000 */
        .weak           $__internal_0_$__cuda_sm20_rcp_rn_f32_slowpath
        .type           $__internal_0_$__cuda_sm20_rcp_rn_f32_slowpath,@function
        .size           $__internal_0_$__cuda_sm20_rcp_rn_f32_slowpath,(.L_x_84 - $__internal_0_$__cuda_sm20_rcp_rn_f32_slowpath)
$__internal_0_$__cuda_sm20_rcp_rn_f32_slowpath:
[----:B------:R-:W-:Y:S01]  /*03f0*/  SHF.L.U32 R2, R0, 0x1, RZ ;  /* 0x0000000100027819 */ /* 0x000fe200000006ff */
[----:B------:R-:W-:Y:S03]  /*0400*/  BSSY.RECONVERGENT B1, `(.L_x_3) ;  /* 0x0000030000017945 */ /* 0x000fe60003800200 */
[----:B------:R-:W-:-:S04]  /*0410*/  SHF.R.U32.HI R2, RZ, 0x18, R2 ;  /* 0x00000018ff027819 */ /* 0x000fc80000011602 */
[----:B------:R-:W-:-:S13]  /*0420*/  ISETP.NE.U32.AND P0, PT, R2, RZ, PT ;  /* 0x000000ff0200720c */ /* 0x000fda0003f05070 */
[----:B------:R-:W-:Y:S05]  /*0430*/  @P0 BRA `(.L_x_4) ;  /* 0x0000000000280947 */ /* 0x000fea0003800000 */
[----:B------:R-:W-:-:S05]  /*0440*/  IMAD.SHL.U32 R2, R0, 0x2, RZ ;  /* 0x0000000200027824 */ /* 0x000fca00078e00ff */
[----:B------:R-:W-:-:S13]  /*0450*/  ISETP.NE.AND P0, PT, R2, RZ, PT ;  /* 0x000000ff0200720c */ /* 0x000fda0003f05270 */
[----:B------:R-:W-:Y:S01]  /*0460*/  @P0 FFMA R13, R0, 1.84467440737095516160e+19, RZ ;  /* 0x5f800000000d0823 */ /* 0x000fe200000000ff */
[----:B------:R-:W-:Y:S08]  /*0470*/  @!P0 MUFU.RCP R11, R0 ;  /* 0x00000000000b8308 */ /* 0x000ff00000001000 */
[----:B------:R-:W0:Y:S02]  /*0480*/  @P0 MUFU.RCP R2, R13 ;  /* 0x0000000d00020308 */ /* 0x000e240000001000 */
[----:B0-----:R-:W-:-:S04]  /*0490*/  @P0 FFMA R14, R13, R2, -1 ;  /* 0xbf8000000d0e0423 */ /* 0x001fc80000000002 */
[----:B------:R-:W-:-:S04]  /*04a0*/  @P0 FADD.FTZ R15, -R14, -RZ ;  /* 0x800000ff0e0f0221 */ /* 0x000fc80000010100 */
[----:B------:R-:W-:-:S04]  /*04b0*/  @P0 FFMA R2, R2, R15, R2 ;  /* 0x0000000f02020223 */ /* 0x000fc80000000002 */
[----:B------:R-:W-:Y:S01]  /*04c0*/  @P0 FFMA R11, R2, 1.84467440737095516160e+19, RZ ;  /* 0x5f800000020b0823 */ /* 0x000fe200000000ff */
[----:B------:R-:W-:Y:S06]  /*04d0*/  BRA `(.L_x_5) ;  /* 0x0000000000887947 */ /* 0x000fec0003800000 */
.L_x_4:
[----:B------:R-:W-:-:S04]  /*04e0*/  IADD3 R11, PT, PT, R2, -0xfd, RZ ;  /* 0xffffff03020b7810 */ /* 0x000fc80007ffe0ff */
[----:B------:R-:W-:-:S13]  /*04f0*/  ISETP.GT.U32.AND P0, PT, R11, 0x1, PT ;  /* 0x000000010b00780c */ /* 0x000fda0003f04070 */
[----:B------:R-:W-:Y:S05]  /*0500*/  @P0 BRA `(.L_x_6) ;  /* 0x0000000000780947 */ /* 0x000fea0003800000 */
[----:B------:R-:W-:Y:S01]  /*0510*/  LOP3.LUT R13, R0, 0x7fffff, RZ, 0xc0, !PT ;  /* 0x007fffff000d7812 */ /* 0x000fe200078ec0ff */
[----:B------:R-:W-:-:S03]  /*0520*/  IMAD.MOV.U32 R18, RZ, RZ, 0x3 ;  /* 0x00000003ff127424 */ /* 0x000fc600078e00ff */
[----:B------:R-:W-:Y:S02]  /*0530*/  LOP3.LUT R13, R13, 0x3f800000, RZ, 0xfc, !PT ;  /* 0x3f8000000d0d7812 */ /* 0x000fe400078efcff */
[----:B------:R-:W-:Y:S02]  /*0540*/  SHF.L.U32 R17, R18, R11, RZ ;  /* 0x0000000b12117219 */ /* 0x000fe400000006ff */
[----:B------:R-:W0:Y:S02]  /*0550*/  MUFU.RCP R14, R13 ;  /* 0x0000000d000e7308 */ /* 0x000e240000001000 */
[----:B0-----:R-:W-:-:S04]  /*0560*/  FFMA R15, R13, R14, -1 ;  /* 0xbf8000000d0f7423 */ /* 0x001fc8000000000e */
[----:B------:R-:W-:-:S04]  /*0570*/  FADD.FTZ R15, -R15, -RZ ;  /* 0x800000ff0f0f7221 */ /* 0x000fc80000010100 */
[CCC-:B------:R-:W-:Y:S01]  /*0580*/  FFMA.RM R16, R14.reuse, R15.reuse, R14.reuse ;  /* 0x0000000f0e107223 */ /* 0x1c0fe2000000400e */
[----:B------:R-:W-:-:S04]  /*0590*/  FFMA.RP R15, R14, R15, R14 ;  /* 0x0000000f0e0f7223 */ /* 0x000fc8000000800e */
[C---:B------:R-:W-:Y:S02]  /*05a0*/  LOP3.LUT R14, R16.reuse, 0x7fffff, RZ, 0xc0, !PT ;  /* 0x007fffff100e7812 */ /* 0x040fe400078ec0ff */
[----:B------:R-:W-:Y:S02]  /*05b0*/  FSETP.NEU.FTZ.AND P0, PT, R16, R15, PT ;  /* 0x0000000f1000720b */ /* 0x000fe40003f1d000 */
[----:B------:R-:W-:Y:S02]  /*05c0*/  LOP3.LUT R14, R14, 0x800000, RZ, 0xfc, !PT ;  /* 0x008000000e0e7812 */ /* 0x000fe400078efcff */
[----:B------:R-:W-:Y:S02]  /*05d0*/  SEL R15, RZ, 0xffffffff, !P0 ;  /* 0xffffffffff0f7807 */ /* 0x000fe40004000000 */
[----:B------:R-:W-:Y:S02]  /*05e0*/  LOP3.LUT R16, R17, R14, RZ, 0xc0, !PT ;  /* 0x0000000e11107212 */ /* 0x000fe400078ec0ff */
[----:B------:R-:W-:-:S02]  /*05f0*/  IADD3 R15, PT, PT, -R15, RZ, RZ ;  /* 0x000000ff0f0f7210 */ /* 0x000fc40007ffe1ff */
[-C--:B------:R-:W-:Y:S02]  /*0600*/  SHF.R.U32.HI R16, RZ, R11.reuse, R16 ;  /* 0x0000000bff107219 */ /* 0x080fe40000011610 */
[----:B------:R-:W-:Y:S02]  /*0610*/  LOP3.LUT P1, RZ, R15, R11, R14, 0xf8, !PT ;  /* 0x0000000b0fff7212 */ /* 0x000fe4000782f80e */
[C---:B------:R-:W-:Y:S02]  /*0620*/  LOP3.LUT P0, RZ, R16.reuse, 0x1, RZ, 0xc0, !PT ;  /* 0x0000000110ff7812 */ /* 0x040fe4000780c0ff */
[----:B------:R-:W-:-:S04]  /*0630*/  LOP3.LUT P2, RZ, R16, 0x2, RZ, 0xc0, !PT ;  /* 0x0000000210ff7812 */ /* 0x000fc8000784c0ff */
[----:B------:R-:W-:Y:S02]  /*0640*/  PLOP3.LUT P0, PT, P0, P1, P2, 0xe0, 0x0 ;  /* 0x000000000000781c */ /* 0x000fe40000703c20 */
[----:B------:R-:W-:Y:S02]  /*0650*/  LOP3.LUT P1, RZ, R0, 0x7fffff, RZ, 0xc0, !PT ;  /* 0x007fffff00ff7812 */ /* 0x000fe4000782c0ff */
[----:B------:R-:W-:-:S05]  /*0660*/  SEL R11, RZ, 0x1, !P0 ;  /* 0x00000001ff0b7807 */ /* 0x000fca0004000000 */
[----:B------:R-:W-:-:S05]  /*0670*/  IMAD.MOV R11, RZ, RZ, -R11 ;  /* 0x000000ffff0b7224 */ /* 0x000fca00078e0a0b */
[----:B------:R-:W-:Y:S02]  /*0680*/  ISETP.GE.AND P0, PT, R11, RZ, PT ;  /* 0x000000ff0b00720c */ /* 0x000fe40003f06270 */
[----:B------:R-:W-:-:S04]  /*0690*/  IADD3 R11, PT, PT, R2, -0xfc, RZ ;  /* 0xffffff04020b7810 */ /* 0x000fc80007ffe0ff */
[----:B------:R-:W-:-:S07]  /*06a0*/  SHF.R.U32.HI R11, RZ, R11, R14 ;  /* 0x0000000bff0b7219 */ /* 0x000fce000001160e */
[----:B------:R-:W-:-:S05]  /*06b0*/  @!P0 VIADD R11, R11, 0x1 ;  /* 0x000000010b0b8836 */ /* 0x000fca0000000000 */
[----:B------:R-:W-:-:S04]  /*06c0*/  @!P1 SHF.L.U32 R11, R11, 0x1, RZ ;  /* 0x000000010b0b9819 */ /* 0x000fc800000006ff */
[----:B------:R-:W-:Y:S01]  /*06d0*/  LOP3.LUT R11, R11, 0x80000000, R0, 0xf8, !PT ;  /* 0x800000000b0b7812 */ /* 0x000fe200078ef800 */
[----:B------:R-:W-:Y:S06]  /*06e0*/  BRA `(.L_x_5) ;  /* 0x0000000000047947 */ /* 0x000fec0003800000 */
.L_x_6:
[----:B------:R0:W1:Y:S02]  /*06f0*/  MUFU.RCP R11, R0 ;  /* 0x00000000000b7308 */ /* 0x0000640000001000 */
.L_x_5:
[----:B------:R-:W-:Y:S05]  /*0700*/  BSYNC.RECONVERGENT B1 ;  /* 0x0000000000017941 */ /* 0x000fea0003800200 */
.L_x_3:
[----:B------:R-:W-:-:S04]  /*0710*/  HFMA2 R13, -RZ, RZ, 0, 0 ;  /* 0x00000000ff0d7431 */ /* 0x000fc800000001ff */
[----:B01----:R-:W-:Y:S05]  /*0720*/  RET.REL.NODEC R12 `(generate_instance_data) ;  /* 0xfffffff80c347950 */ /* 0x003fea0003c3ffff */
.L_x_7:
[----:B------:R-:W-:-:S00]  /*0730*/  BRA `(.L_x_7) ;  /* 0xfffffffc00fc7947 */ /* 0x000fc0000383ffff */
[----:B------:R-:W-:-:S00]  /*0740*/  NOP ;  /* 0x0000000000007918 */ /* 0x000fc00000000000 */
        /* <DEDUP_REMOVED lines=11> */
.L_x_84:


//--------------------- .text.generate_quad_indices --------------------------
	.section	.text.generate_quad_indices,"ax",@progbits
	.align	128
        .global         generate_quad_indices
        .type           generate_quad_indices,@function
        .size           generate_quad_indices,(.L_x_93 - generate_quad_indices)
        .other          generate_quad_indices,@"STO_CUDA_ENTRY STV_DEFAULT"
generate_quad_indices:
.text.generate_quad_indices:
        /* <DEDUP_REMOVED lines=10> */
[C---:B------:R-:W-:Y:S01]  /*00a0*/  IMAD R7, R0.reuse, 0x6, RZ ;  /* 0x0000000600077824 */ /* 0x040fe200078e02ff */
[----:B------:R-:W-:-:S04]  /*00b0*/  SHF.L.U32 R5, R0, 0x2, RZ ;  /* 0x0000000200057819 */ /* 0x000fc800000006ff */
[C---:B------:R-:W-:Y:S02]  /*00c0*/  IADD3 R11, PT, PT, R5.reuse, 0x3, RZ ;  /* 0x00000003050b7810 */ /* 0x040fe40007ffe0ff */
[----:B------:R-:W-:Y:S01]  /*00d0*/  IADD3 R9, PT, PT, R5, 0x2, RZ ;  /* 0x0000000205097810 */ /* 0x000fe20007ffe0ff */
[----:B0-----:R-:W-:Y:S01]  /*00e0*/  IMAD.WIDE R2, R7, 0x4, R2 ;  /* 0x0000000407027825 */ /* 0x001fe200078e0202 */
[----:B------:R-:W-:-:S04]  /*00f0*/  IADD3 R7, PT, PT, R5, 0x1, RZ ;  /* 0x0000000105077810 */ /* 0x000fc80007ffe0ff */
[----:B-1----:R-:W-:Y:S04]  /*0100*/  STG.E desc[UR4][R2.64], R5 ;  /* 0x0000000502007986 */ /* 0x002fe8000c101904 */
[----:B------:R-:W-:Y:S04]  /*0110*/  STG.E desc[UR4][R2.64+0x4], R7 ;  /* 0x0000040702007986 */ /* 0x000fe8000c101904 */
[----:B------:R-:W-:Y:S04]  /*0120*/  STG.E desc[UR4][R2.64+0xc], R7 ;  /* 0x00000c0702007986 */ /* 0x000fe8000c101904 */
[----:B------:R-:W-:Y:S04]  /*0130*/  STG.E desc[UR4][R2.64+0x10], R11 ;  /* 0x0000100b02007986 */ /* 0x000fe8000c101904 */
[----:B------:R-:W-:Y:S04]  /*0140*/  STG.E desc[UR4][R2.64+0x8], R9 ;  /* 0x0000080902007986 */ /* 0x000fe8000c101904 */
[----:B------:R-:W-:Y:S01]  /*0150*/  STG.E desc[UR4][R2.64+0x14], R9 ;  /* 0x0000140902007986 */ /* 0x000fe2000c101904 */
[----:B------:R-:W-:Y:S05]  /*0160*/  EXIT ;  /* 0x000000000000794d */ /* 0x000fea0003800000 */
.L_x_8:
        /* <DEDUP_REMOVED lines=9> */
.L_x_93:


//--------------------- .text.generate_quad_vertices --------------------------
	.section	.text.generate_quad_vertices,"ax",@progbits
	.align	128
        .global         generate_quad_vertices
        .type           generate_quad_vertices,@function
        .size           generate_quad_vertices,(.L_x_87 - generate_quad_vertices)
        .other          generate_quad_vertices,@"STO_CUDA_ENTRY STV_DEFAULT"
generate_quad_vertices:
.text.generate_quad_vertices:
        /* <DEDUP_REMOVED lines=16> */
[----:B---3--:R-:W-:-:S04]  /*0100*/  FMUL R23, R0, R0 ;  /* 0x0000000000177220 */ /* 0x008fc80000400000 */
[----:B----4-:R-:W-:-:S05]  /*0110*/  FFMA R16, R7, R8, -R23 ;  /* 0x0000000807107223 */ /* 0x010fca0000000817 */
[----:B------:R-:W-:-:S04]  /*0120*/  FMNMX3 R9, R7, R16, R8, PT ;  /* 0x0000001007097276 */ /* 0x000fc80003800008 */
[----:B------:R-:W-:Y:S01]  /*0130*/  FSETP.GTU.AND P0, PT, R9, 9.9999999600419720025e-13, PT ;  /* 0x2b8cbccc0900780b */ /* 0x000fe20003f0c000 */
[----:B------:R-:W-:-:S04]  /*0140*/  IMAD R9, R6, 0x5, RZ ;  /* 0x0000000506097824 */ /* 0x000fc800078e02ff */
[----:B--2---:R-:W-:-:S08]  /*0150*/  IMAD.WIDE R2, R9, 0x4, R2 ;  /* 0x0000000409027825 */ /* 0x004fd000078e0202 */
[----:B------:R-:W-:Y:S05]  /*0160*/  @!P0 EXIT ;  /* 0x000000000000894d */ /* 0x000fea0003800000 */
[----:B------:R0:W5:Y:S04]  /*0170*/  LDG.E R9, desc[UR4][R2.64] ;  /* 0x0000000402097981 */ /* 0x000168000c1e1900 */
[----:B------:R0:W5:Y:S04]  /*0180*/  LDG.E R11, desc[UR4][R2.64+0x4] ;  /* 0x00000404020b7981 */ /* 0x000168000c1e1900 */
[----:B------:R0:W5:Y:S04]  /*0190*/  LDG.E R10, desc[UR4][R2.64+0x8] ;  /* 0x00000804020a7981 */ /* 0x000168000c1e1900 */
[----:B------:R0:W5:Y:S04]  /*01a0*/  LDG.E R12, desc[UR4][R2.64+0xc] ;  /* 0x00000c04020c7981 */ /* 0x000168000c1e1900 */
[----:B------:R0:W5:Y:S01]  /*01b0*/  LDG.E R13, desc[UR4][R2.64+0x10] ;  /* 0x00001004020d7981 */ /* 0x000162000c1e1900 */
[----:B------:R-:W-:Y:S01]  /*01c0*/  IADD3 R4, PT, PT, R16, 0x1800000, RZ ;  /* 0x0180000010047810 */ /* 0x000fe20007ffe0ff */
[----:B------:R-:W-:Y:S03]  /*01d0*/  BSSY.RECONVERGENT B0, `(.L_x_9) ;  /* 0x000000b000007945 */ /* 0x000fe60003800200 */
[----:B------:R-:W-:-:S04]  /*01e0*/  LOP3.LUT R4, R4, 0x7f800000, RZ, 0xc0, !PT ;  /* 0x7f80000004047812 */ /* 0x000fc800078ec0ff */
[----:B------:R-:W-:-:S13]  /*01f0*/  ISETP.GT.U32.AND P0, PT, R4, 0x1ffffff, PT ;  /* 0x01ffffff0400780c */ /* 0x000fda0003f04070 */
[----:B0-----:R-:W-:Y:S05]  /*0200*/  @P0 BRA `(.L_x_10) ;  /* 0x00000000000c0947 */ /* 0x001fea0003800000 */
[----:B------:R-:W-:-:S07]  /*0210*/  MOV R4, 0x230 ;  /* 0x0000023000047802 */ /* 0x000fce0000000f00 */
[----:B-----5:R-:W-:Y:S05]  /*0220*/  CALL.REL.NOINC `($__internal_1_$__cuda_sm20_rcp_rn_f32_slowpath) ;  /* 0x0000000800887944 */ /* 0x020fea0003c00000 */
[----:B------:R-:W-:Y:S05]  /*0230*/  BRA `(.L_x_11) ;  /* 0x0000000000107947 */ /* 0x000fea0003800000 */
.L_x_10:
[----:B------:R-:W0:Y:S02]  /*0240*/  MUFU.RCP R21, R16 ;  /* 0x0000001000157308 */ /* 0x000e240000001000 */
[----:B0-----:R-:W-:-:S04]  /*0250*/  FFMA R2, R16, R21, -1 ;  /* 0xbf80000010027423 */ /* 0x001fc80000000015 */
[----:B------:R-:W-:-:S04]  /*0260*/  FADD.FTZ R2, -R2, -RZ ;  /* 0x800000ff02027221 */ /* 0x000fc80000010100 */
[----:B------:R-:W-:-:S07]  /*0270*/  FFMA R21, R21, R2, R21 ;  /* 0x0000000215157223 */ /* 0x000fce0000000015 */
.L_x_11:
[----:B------:R-:W-:Y:S05]  /*0280*/  BSYNC.RECONVERGENT B0 ;  /* 0x0000000000007941 */ /* 0x000fea0003800200 */
.L_x_9:
[----:B------:R-:W0:Y:S08]  /*0290*/  LDC.64 R4, c[0x0][0x398] ;  /* 0x0000e600ff047b82 */ /* 0x000e300000000a00 */
[----:B------:R-:W1:Y:S01]  /*02a0*/  LDC.64 R2, c[0x0][0x3a0] ;  /* 0x0000e800ff027b82 */ /* 0x000e620000000a00 */
[----:B0-----:R-:W-:-:S05]  /*02b0*/  IMAD.WIDE R4, R15, 0x4, R4 ;  /* 0x000000040f047825 */ /* 0x001fca00078e0204 */
[----:B------:R0:W5:Y:S01]  /*02c0*/  LDG.E R19, desc[UR4][R4.64] ;  /* 0x0000000404137981 */ /* 0x000162000c1e1900 */
[----:B-1----:R-:W-:-:S03]  /*02d0*/  IMAD.WIDE R2, R6, 0x4, R2 ;  /* 0x0000000406027825 */ /* 0x002fc600078e0202 */
[----:B------:R0:W5:Y:S04]  /*02e0*/  LDG.E R17, desc[UR4][R4.64+0x4] ;  /* 0x0000040404117981 */ /* 0x000168000c1e1900 */
[----:B------:R0:W5:Y:S04]  /*02f0*/  LDG.E R15, desc[UR4][R4.64+0x8] ;  /* 0x00000804040f7981 */ /* 0x000168000c1e1900 */
[----:B------:R0:W5:Y:S01]  /*0300*/  LDG.E R14, desc[UR4][R2.64] ;  /* 0x00000004020e7981 */ /* 0x000162000c1e1900 */
[----:B------:R-:W-:Y:S01]  /*0310*/  FMUL R25, R16, -4 ;  /* 0xc080000010197820 */ /* 0x000fe20000400000 */
[----:B------:R-:W-:-:S04]  /*0320*/  FADD R16, R7, R8 ;  /* 0x0000000807107221 */ /* 0x000fc80000000000 */
[----:B------:R-:W-:-:S05]  /*0330*/  FFMA R25, R16, R16, R25 ;  /* 0x0000001010197223 */ /* 0x000fca0000000019 */
[----:B------:R-:W-:-:S05]  /*0340*/  FMNMX R25, RZ, R25, !PT ;  /* 0x00000019ff197209 */ /* 0x000fca0007800000 */
[----:B------:R-:W-:Y:S01]  /*0350*/  VIADD R20, R25, 0xf3000000 ;  /* 0xf300000019147836 */ /* 0x000fe20000000000 */
[----:B------:R0:W1:Y:S04]  /*0360*/  MUFU.RSQ R18, R25 ;  /* 0x0000001900127308 */ /* 0x0000680000001400 */
[----:B------:R-:W-:Y:S01]  /*0370*/  ISETP.GT.U32.AND P0, PT, R20, 0x727fffff, PT ;  /* 0x727fffff1400780c */ /* 0x000fe20003f04070 */
[----:B------:R-:W-:-:S12]  /*0380*/  BSSY.RECONVERGENT B0, `(.L_x_12) ;  /* 0x000000a000007945 */ /* 0x000fd80003800200 */
[----:B01----:R-:W-:Y:S05]  /*0390*/  @!P0 BRA `(.L_x_13) ;  /* 0x0000000000108947 */ /* 0x003fea0003800000 */
[----:B------:R-:W-:Y:S02]  /*03a0*/  MOV R3, R25 ;  /* 0x0000001900037202 */ /* 0x000fe40000000f00 */
[----:B------:R-:W-:-:S07]  /*03b0*/  MOV R24, 0x3d0 ;  /* 0x000003d000187802 */ /* 0x000fce0000000f00 */
[----:B-----5:R-:W-:Y:S05]  /*03c0*/  CALL.REL.NOINC `($__internal_2_$__cuda_sm20_sqrt_rn_f32_slowpath) ;  /* 0x0000000800f87944 */ /* 0x020fea0003c00000 */
[----:B------:R-:W-:Y:S05]  /*03d0*/  BRA `(.L_x_14) ;  /* 0x0000000000107947 */ /* 0x000fea0003800000 */
.L_x_13:
[----:B------:R-:W-:Y:S01]  /*03e0*/  FMUL.FTZ R2, R25, R18 ;  /* 0x0000001219027220 */ /* 0x000fe20000410000 */
[----:B------:R-:W-:-:S03]  /*03f0*/  FMUL.FTZ R18, R18, 0.5 ;  /* 0x3f00000012127820 */ /* 0x000fc60000410000 */
[----:B------:R-:W-:-:S04]  /*0400*/  FFMA R3, -R2, R2, R25 ;  /* 0x0000000202037223 */ /* 0x000fc80000000119 */
[----:B------:R-:W-:-:S07]  /*0410*/  FFMA R3, R3, R18, R2 ;  /* 0x0000001203037223 */ /* 0x000fce0000000002 */
.L_x_14:
[----:B------:R-:W-:Y:S05]  /*0420*/  BSYNC.RECONVERGENT B0 ;  /* 0x0000000000007941 */ /* 0x000fea0003800200 */
.L_x_12:
[----:B------:R-:W-:Y:S01]  /*0430*/  FSETP.GT.AND P0, PT, |R0|, 9.9999999747524270788e-07, PT ;  /* 0x358637bd0000780b */ /* 0x000fe20003f04200 */
[----:B------:R-:W-:Y:S01]  /*0440*/  BSSY.RECONVERGENT B0, `(.L_x_15) ;  /* 0x0000032000007945 */ /* 0x000fe20003800200 */
[----:B------:R-:W-:Y:S02]  /*0450*/  HFMA2 R25, -RZ, RZ, 1.875, 0 ;  /* 0x3f800000ff197431 */ /* 0x000fe400000001ff */
[----:B------:R-:W-:Y:S01]  /*0460*/  FADD R3, R16, R3 ;  /* 0x0000000310037221 */ /* 0x000fe20000000000 */
[----:B------:R-:W-:-:S08]  /*0470*/  IMAD.MOV.U32 R29, RZ, RZ, RZ ;  /* 0x000000ffff1d7224 */ /* 0x000fd000078e00ff */
[----:B------:R-:W-:Y:S05]  /*0480*/  @!P0 BRA `(.L_x_16) ;  /* 0x0000000000b48947 */ /* 0x000fea0003800000 */
[----:B------:R-:W-:Y:S01]  /*0490*/  FFMA R2, R3, 0.5, -R8 ;  /* 0x3f00000003027823 */ /* 0x000fe20000000808 */
[----:B------:R-:W-:Y:S03]  /*04a0*/  BSSY.RECONVERGENT B1, `(.L_x_17) ;  /* 0x000000f000017945 */ /* 0x000fe60003800200 */
[----:B------:R-:W-:-:S04]  /*04b0*/  FFMA R4, R2, R2, R23 ;  /* 0x0000000202047223 */ /* 0x000fc80000000017 */
[----:B------:R-:W-:Y:S01]  /*04c0*/  VIADD R5, R4, 0xf3000000 ;  /* 0xf300000004057836 */ /* 0x000fe20000000000 */
[----:B------:R0:W1:Y:S04]  /*04d0*/  MUFU.RSQ R3, R4 ;  /* 0x0000000400037308 */ /* 0x0000680000001400 */
[----:B------:R-:W-:-:S13]  /*04e0*/  ISETP.GT.U32.AND P0, PT, R5, 0x727fffff, PT ;  /* 0x727fffff0500780c */ /* 0x000fda0003f04070 */
[----:B01----:R-:W-:Y:S05]  /*04f0*/  @!P0 BRA `(.L_x_18) ;  /* 0x0000000000148947 */ /* 0x003fea0003800000 */
[----:B------:R-:W-:Y:S02]  /*0500*/  MOV R3, R4 ;  /* 0x0000000400037202 */ /* 0x000fe40000000f00 */
[----:B------:R-:W-:-:S07]  /*0510*/  MOV R24, 0x530 ;  /* 0x0000053000187802 */ /* 0x000fce0000000f00 */
[----:B-----5:R-:W-:Y:S05]  /*0520*/  CALL.REL.NOINC `($__internal_2_$__cuda_sm20_sqrt_rn_f32_slowpath) ;  /* 0x0000000800a07944 */ /* 0x020fea0003c00000 */
[----:B------:R-:W-:Y:S01]  /*0530*/  IMAD.MOV.U32 R5, RZ, RZ, R3 ;  /* 0x000000ffff057224 */ /* 0x000fe200078e0003 */
[----:B------:R-:W-:Y:S06]  /*0540*/  BRA `(.L_x_19) ;  /* 0x0000000000107947 */ /* 0x000fec0003800000 */
.L_x_18:
[----:B------:R-:W-:Y:S01]  /*0550*/  FMUL.FTZ R5, R4, R3 ;  /* 0x0000000304057220 */ /* 0x000fe20000410000 */
[----:B------:R-:W-:-:S03]  /*0560*/  FMUL.FTZ R3, R3, 0.5 ;  /* 0x3f00000003037820 */ /* 0x000fc60000410000 */
[----:B------:R-:W-:-:S04]  /*0570*/  FFMA R4, -R5, R5, R4 ;  /* 0x0000000505047223 */ /* 0x000fc80000000104 */
[----:B------:R-:W-:-:S07]  /*0580*/  FFMA R5, R4, R3, R5 ;  /* 0x0000000304057223 */ /* 0x000fce0000000005 */
.L_x_19:
[----:B------:R-:W-:Y:S05]  /*0590*/  BSYNC.RECONVERGENT B1 ;  /* 0x0000000000017941 */ /* 0x000fea0003800200 */
.L_x_17:
[----:B------:R-:W0:Y:S01]  /*05a0*/  MUFU.RCP R4, R5 ;  /* 0x0000000500047308 */ /* 0x000e220000001000 */
[----:B------:R-:W-:Y:S07]  /*05b0*/  BSSY.RECONVERGENT B1, `(.L_x_20) ;  /* 0x000000c000017945 */ /* 0x000fee0003800200 */
[----:B------:R-:W1:Y:S01]  /*05c0*/  FCHK P0, R2, R5 ;  /* 0x0000000502007302 */ /* 0x000e620000000000 */
[----:B0-----:R-:W-:-:S04]  /*05d0*/  FFMA R3, R4, -R5, 1 ;  /* 0x3f80000004037423 */ /* 0x001fc80000000805 */
[----:B------:R-:W-:-:S04]  /*05e0*/  FFMA R3, R4, R3, R4 ;  /* 0x0000000304037223 */ /* 0x000fc80000000004 */
[----:B------:R-:W-:-:S04]  /*05f0*/  FFMA R4, R2, R3, RZ ;  /* 0x0000000302047223 */ /* 0x000fc800000000ff */
[----:B------:R-:W-:-:S04]  /*0600*/  FFMA R16, R4, -R5, R2 ;  /* 0x8000000504107223 */ /* 0x000fc80000000002 */
[----:B------:R-:W-:Y:S01]  /*0610*/  FFMA R25, R3, R16, R4 ;  /* 0x0000001003197223 */ /* 0x000fe20000000004 */
[----:B-1----:R-:W-:Y:S06]  /*0620*/  @!P0 BRA `(.L_x_21) ;  /* 0x0000000000108947 */ /* 0x002fec0003800000 */
[----:B------:R-:W-:Y:S02]  /*0630*/  MOV R3, R5 ;  /* 0x0000000500037202 */ /* 0x000fe40000000f00 */
[----:B------:R-:W-:-:S07]  /*0640*/  MOV R4, 0x660 ;  /* 0x0000066000047802 */ /* 0x000fce0000000f00 */
[----:B-----5:R-:W-:Y:S05]  /*0650*/  CALL.REL.NOINC `($__internal_3_$__cuda_sm3x_div_rn_noftz_f32_slowpath) ;  /* 0x0000000800b07944 */ /* 0x020fea0003c00000 */
[----:B------:R-:W-:-:S07]  /*0660*/  IMAD.MOV.U32 R25, RZ, RZ, R29 ;  /* 0x000000ffff197224 */ /* 0x000fce00078e001d */
.L_x_21:
[----:B------:R-:W-:Y:S05]  /*0670*/  BSYNC.RECONVERGENT B1 ;  /* 0x0000000000017941 */ /* 0x000fea0003800200 */
.L_x_20:
        /* <DEDUP_REMOVED lines=9> */
[----:B------:R-:W-:Y:S01]  /*0710*/  MOV R3, R5 ;  /* 0x0000000500037202 */ /* 0x000fe20000000f00 */
[----:B------:R-:W-:Y:S01]  /*0720*/  IMAD.MOV.U32 R2, RZ, RZ, R0 ;  /* 0x000000ffff027224 */ /* 0x000fe200078e0000 */
[----:B------:R-:W-:-:S07]  /*0730*/  MOV R4, 0x750 ;  /* 0x0000075000047802 */ /* 0x000fce0000000f00 */
[----:B-----5:R-:W-:Y:S05]  /*0740*/  CALL.REL.NOINC `($__internal_3_$__cuda_sm3x_div_rn_noftz_f32_slowpath) ;  /* 0x0000000800747944 */ /* 0x020fea0003c00000 */
.L_x_22:
[----:B------:R-:W-:Y:S05]  /*0750*/  BSYNC.RECONVERGENT B1 ;  /* 0x0000000000017941 */ /* 0x000fea0003800200 */
.L_x_16:
[----:B------:R-:W-:Y:S05]  /*0760*/  BSYNC.RECONVERGENT B0 ;  /* 0x0000000000007941 */ /* 0x000fea0003800200 */
.L_x_15:
[----:B------:R-:W0:Y:S01]  /*0770*/  LDC.64 R4, c[0x0][0x3a8] ;  /* 0x0000ea00ff047b82 */ /* 0x000e220000000a00 */
[-C--:B-----5:R-:W-:Y:S01]  /*0780*/  FMUL R23, R10, R29.reuse ;  /* 0x0000001d0a177220 */ /* 0x0a0fe20000400000 */
[----:B------:R-:W-:Y:S01]  /*0790*/  FMUL R27, R12, R29 ;  /* 0x0000001d0c1b7220 */ /* 0x000fe20000400000 */
[----:B------:R-:W-:Y:S01]  /*07a0*/  SHF.L.U32 R29, R6, 0x5, RZ ;  /* 0x00000005061d7819 */ /* 0x000fe200000006ff */
[----:B------:R-:W-:Y:S01]  /*07b0*/  FMUL R8, R8, R21 ;  /* 0x0000001508087220 */ /* 0x000fe20000400000 */
[----:B------:R-:W-:Y:S01]  /*07c0*/  FFMA R18, -R12, R25, -R23 ;  /* 0x000000190c127223 */ /* 0x000fe20000000917 */
[-C--:B------:R-:W-:Y:S01]  /*07d0*/  FMUL R0, R0, -R21.reuse ;  /* 0x8000001500007220 */ /* 0x080fe20000400000 */
[----:B------:R-:W-:Y:S01]  /*07e0*/  FMUL R7, R7, R21 ;  /* 0x0000001507077220 */ /* 0x000fe20000400000 */
[----:B------:R-:W1:Y:S01]  /*07f0*/  LDC.64 R2, c[0x0][0x3b0] ;  /* 0x0000ec00ff027b82 */ /* 0x000e620000000a00 */
[----:B------:R-:W-:Y:S01]  /*0800*/  FADD R20, R11, R18 ;  /* 0x000000120b147221 */ /* 0x000fe20000000000 */
[----:B------:R-:W-:-:S02]  /*0810*/  IMAD.SHL.U32 R21, R6, 0x8, RZ ;  /* 0x0000000806157824 */ /* 0x000fc400078e00ff */
[CCC-:B------:R-:W-:Y:S01]  /*0820*/  FFMA R16, -R10.reuse, R25.reuse, R27.reuse ;  /* 0x000000190a107223 */ /* 0x1c0fe2000000011b */
[-C--:B------:R-:W-:Y:S01]  /*0830*/  FFMA R26, R10, R25.reuse, R27 ;  /* 0x000000190a1a7223 */ /* 0x080fe2000000001b */
[CCC-:B------:R-:W-:Y:S01]  /*0840*/  FFMA R28, -R12.reuse, R25.reuse, R23.reuse ;  /* 0x000000190c1c7223 */ /* 0x1c0fe20000000117 */
[CCC-:B------:R-:W-:Y:S01]  /*0850*/  FFMA R22, R12.reuse, R25.reuse, -R23.reuse ;  /* 0x000000190c167223 */ /* 0x1c0fe20000000817 */
[-C--:B------:R-:W-:Y:S01]  /*0860*/  FFMA R24, R12, R25.reuse, R23 ;  /* 0x000000190c187223 */ /* 0x080fe20000000017 */
[----:B------:R-:W-:Y:S01]  /*0870*/  FFMA R18, R10, R25, -R27 ;  /* 0x000000190a127223 */ /* 0x000fe2000000081b */
[----:B------:R-:W-:Y:S02]  /*0880*/  HFMA2 R23, -RZ, RZ, 1.875, 0 ;  /* 0x3f800000ff177431 */ /* 0x000fe400000001ff */
[----:B------:R-:W-:Y:S01]  /*0890*/  FADD R22, R11, R22 ;  /* 0x000000160b167221 */ /* 0x000fe20000000000 */
[----:B0-----:R-:W-:-:S04]  /*08a0*/  IMAD.WIDE R4, R29, 0x4, R4 ;  /* 0x000000041d047825 */ /* 0x001fc800078e0204 */
[C---:B------:R-:W-:Y:S01]  /*08b0*/  FADD R29, R9.reuse, R16 ;  /* 0x00000010091d7221 */ /* 0x040fe20000000000 */
[----:B------:R-:W-:Y:S01]  /*08c0*/  FFMA R16, -R10, R25, -R27 ;  /* 0x000000190a107223 */ /* 0x000fe2000000091b */
[----:B------:R-:W-:Y:S01]  /*08d0*/  FADD R25, R9, R26 ;  /* 0x0000001a09197221 */ /* 0x000fe20000000000 */
[----:B------:R-:W-:Y:S01]  /*08e0*/  FADD R27, R11, R28 ;  /* 0x0000001c0b1b7221 */ /* 0x000fe20000000000 */
[----:B------:R0:W-:Y:S01]  /*08f0*/  STG.E desc[UR4][R4.64+0x4], R20 ;  /* 0x0000041404007986 */ /* 0x0001e2000c101904 */
[----:B-1----:R-:W-:-:S03]  /*0900*/  IMAD.WIDE R2, R21, 0x4, R2 ;  /* 0x0000000415027825 */ /* 0x002fc600078e0202 */
[----:B------:R1:W-:Y:S04]  /*0910*/  STG.E desc[UR4][R4.64], R29 ;  /* 0x0000001d04007986 */ /* 0x0003e8000c101904 */
[----:B------:R-:W-:Y:S01]  /*0920*/  STG.E desc[UR4][R4.64+0x8], R13 ;  /* 0x0000080d04007986 */ /* 0x000fe2000c101904 */
[----:B0-----:R-:W0:Y:S03]  /*0930*/  LDC.64 R20, c[0x0][0x3b8] ;  /* 0x0000ee00ff147b82 */ /* 0x001e260000000a00 */
[----:B------:R-:W-:Y:S01]  /*0940*/  STG.E desc[UR4][R4.64+0xc], R19 ;  /* 0x00000c1304007986 */ /* 0x000fe2000c101904 */
[----:B-1----:R-:W-:-:S03]  /*0950*/  FADD R29, R9, R16 ;  /* 0x00000010091d7221 */ /* 0x002fc60000000000 */
[----:B------:R-:W-:Y:S04]  /*0960*/  STG.E desc[UR4][R4.64+0x10], R17 ;  /* 0x0000101104007986 */ /* 0x000fe8000c101904 */
[----:B------:R-:W-:Y:S04]  /*0970*/  STG.E desc[UR4][R4.64+0x14], R15 ;  /* 0x0000140f04007986 */ /* 0x000fe8000c101904 */
[----:B------:R-:W-:Y:S04]  /*0980*/  STG.E desc[UR4][R4.64+0x18], R9 ;  /* 0x0000180904007986 */ /* 0x000fe8000c101904 */
[----:B------:R-:W-:Y:S04]  /*0990*/  STG.E desc[UR4][R4.64+0x1c], R11 ;  /* 0x00001c0b04007986 */ /* 0x000fe8000c101904 */
[----:B------:R-:W-:Y:S04]  /*09a0*/  STG.E desc[UR4][R2.64], RZ ;  /* 0x000000ff02007986 */ /* 0x000fe8000c101904 */
[----:B------:R-:W-:Y:S04]  /*09b0*/  STG.E desc[UR4][R2.64+0x4], RZ ;  /* 0x000004ff02007986 */ /* 0x000fe8000c101904 */
[----:B------:R1:W-:Y:S04]  /*09c0*/  STG.E desc[UR4][R4.64+0x20], R25 ;  /* 0x0000201904007986 */ /* 0x0003e8000c101904 */
[----:B------:R2:W-:Y:S04]  /*09d0*/  STG.E desc[UR4][R4.64+0x24], R27 ;  /* 0x0000241b04007986 */ /* 0x0005e8000c101904 */
[----:B------:R-:W-:Y:S04]  /*09e0*/  STG.E desc[UR4][R4.64+0x28], R13 ;  /* 0x0000280d04007986 */ /* 0x000fe8000c101904 */
[----:B------:R-:W-:Y:S01]  /*09f0*/  STG.E desc[UR4][R4.64+0x2c], R19 ;  /* 0x00002c1304007986 */ /* 0x000fe2000c101904 */
[----:B-1----:R-:W-:-:S03]  /*0a00*/  FADD R25, R9, R18 ;  /* 0x0000001209197221 */ /* 0x002fc60000000000 */
[----:B------:R-:W-:Y:S01]  /*0a10*/  STG.E desc[UR4][R4.64+0x30], R17 ;  /* 0x0000301104007986 */ /* 0x000fe2000c101904 */
[----:B--2---:R-:W-:-:S03]  /*0a20*/  FADD R27, R11, R24 ;  /* 0x000000180b1b7221 */ /* 0x004fc60000000000 */
[----:B------:R-:W-:Y:S04]  /*0a30*/  STG.E desc[UR4][R4.64+0x34], R15 ;  /* 0x0000340f04007986 */ /* 0x000fe8000c101904 */
[----:B------:R-:W-:Y:S04]  /*0a40*/  STG.E desc[UR4][R4.64+0x38], R9 ;  /* 0x0000380904007986 */ /* 0x000fe8000c101904 */
[----:B------:R-:W-:Y:S04]  /*0a50*/  STG.E desc[UR4][R4.64+0x3c], R11 ;  /* 0x00003c0b04007986 */ /* 0x000fe8000c101904 */
[----:B------:R-:W-:Y:S04]  /*0a60*/  STG.E desc[UR4][R2.64+0xc], RZ ;  /* 0x00000cff02007986 */ /* 0x000fe8000c101904 */
[----:B------:R-:W-:Y:S04]  /*0a70*/  STG.E desc[UR4][R2.64+0x8], R23 ;  /* 0x0000081702007986 */ /* 0x000fe8000c101904 */
[----:B------:R1:W-:Y:S04]  /*0a80*/  STG.E desc[UR4][R4.64+0x40], R29 ;  /* 0x0000401d04007986 */ /* 0x0003e8000c101904 */
[----:B------:R-:W-:Y:S04]  /*0a90*/  STG.E desc[UR4][R4.64+0x44], R22 ;  /* 0x0000441604007986 */ /* 0x000fe8000c101904 */
[----:B------:R-:W-:Y:S01]  /*0aa0*/  STG.E desc[UR4][R4.64+0x48], R13 ;  /* 0x0000480d04007986 */ /* 0x000fe2000c101904 */
[----:B-1----:R-:W-:-:S03]  /*0ab0*/  IMAD R29, R6, 0x6, RZ ;  /* 0x00000006061d7824 */ /* 0x002fc600078e02ff */
[----:B------:R-:W-:Y:S01]  /*0ac0*/  STG.E desc[UR4][R4.64+0x4c], R19 ;  /* 0x00004c1304007986 */ /* 0x000fe2000c101904 */
[----:B0-----:R-:W-:-:S03]  /*0ad0*/  IMAD.WIDE R20, R29, 0x4, R20 ;  /* 0x000000041d147825 */ /* 0x001fc600078e0214 */
[----:B------:R-:W-:Y:S04]  /*0ae0*/  STG.E desc[UR4][R4.64+0x50], R17 ;  /* 0x0000501104007986 */ /* 0x000fe8000c101904 */
[----:B------:R-:W-:Y:S04]  /*0af0*/  STG.E desc[UR4][R4.64+0x54], R15 ;  /* 0x0000540f04007986 */ /* 0x000fe8000c101904 */
[----:B------:R-:W-:Y:S04]  /*0b00*/  STG.E desc[UR4][R4.64+0x58], R9 ;  /* 0x0000580904007986 */ /* 0x000fe8000c101904 */
[----:B------:R-:W-:Y:S04]  /*0b10*/  STG.E desc[UR4][R4.64+0x5c], R11 ;  /* 0x00005c0b04007986 */ /* 0x000fe8000c101904 */
[----:B------:R-:W-:Y:S04]  /*0b20*/  STG.E desc[UR4][R2.64+0x10], RZ ;  /* 0x000010ff02007986 */ /* 0x000fe8000c101904 */
[----:B------:R-:W-:Y:S04]  /*0b30*/  STG.E desc[UR4][R2.64+0x14], R23 ;  /* 0x0000141702007986 */ /* 0x000fe8000c101904 */
        /* <DEDUP_REMOVED lines=15> */
[----:B------:R-:W-:Y:S01]  /*0c30*/  STG.E desc[UR4][R20.64+0x14], R12 ;  /* 0x0000140c14007986 */ /* 0x000fe2000c101904 */
[----:B------:R-:W-:Y:S05]  /*0c40*/  EXIT ;  /* 0x000000000000794d */ /* 0x000fea0003800000 */
        .weak           $__internal_1_$__cuda_sm20_rcp_rn_f32_slowpath
        .type           $__internal_1_$__cuda_sm20_rcp_rn_f32_slowpath,@function
        .size           $__internal_1_$__cuda_sm20_rcp_rn_f32_slowpath,($__internal_2_$__cuda_sm20_sqrt_rn_f32_slowpath - $__internal_1_$__cuda_sm20_rcp_rn_f32_slowpath)
$__internal_1_$__cuda_sm20_rcp_rn_f32_slowpath:
[----:B------:R-:W-:Y:S01]  /*0c50*/  IMAD.SHL.U32 R3, R16, 0x2, RZ ;  /* 0x0000000210037824 */ /* 0x000fe200078e00ff */
[----:B------:R-:W-:Y:S01]  /*0c60*/  BSSY.RECONVERGENT B1, `(.L_x_23) ;  /* 0x0000031000017945 */ /* 0x000fe20003800200 */
[----:B------:R-:W-:-:S03]  /*0c70*/  MOV R2, R16 ;  /* 0x0000001000027202 */ /* 0x000fc60000000f00 */
        /* <DEDUP_REMOVED lines=13> */
.L_x_24:
[----:B------:R-:W-:-:S04]  /*0d50*/  IADD3 R5, PT, PT, R3, -0xfd, RZ ;  /* 0xffffff0303057810 */ /* 0x000fc80007ffe0ff */
[----:B------:R-:W-:-:S13]  /*0d60*/  ISETP.GT.U32.AND P0, PT, R5, 0x1, PT ;  /* 0x000000010500780c */ /* 0x000fda0003f04070 */
[----:B------:R-:W-:Y:S05]  /*0d70*/  @P0 BRA `(.L_x_26) ;  /* 0x0000000000780947 */ /* 0x000fea0003800000 */
[----:B------:R-:W-:Y:S01]  /*0d80*/  LOP3.LUT R14, R2, 0x7fffff, RZ, 0xc0, !PT ;  /* 0x007fffff020e7812 */ /* 0x000fe200078ec0ff */
[----:B------:R-:W-:Y:S01]  /*0d90*/  IMAD.MOV.U32 R20, RZ, RZ, 0x3 ;  /* 0x00000003ff147424 */ /* 0x000fe200078e00ff */
[----:B------:R-:W-:Y:S02]  /*0da0*/  IADD3 R3, PT, PT, R3, -0xfc, RZ ;  /* 0xffffff0403037810 */ /* 0x000fe40007ffe0ff */
        /* <DEDUP_REMOVED lines=14> */
[--C-:B------:R-:W-:Y:S02]  /*0e90*/  LOP3.LUT P1, RZ, R17, R5, R18.reuse, 0xf8, !PT ;  /* 0x0000000511ff7212 */ /* 0x100fe4000782f812 */
[C---:B------:R-:W-:Y:S02]  /*0ea0*/  LOP3.LUT P0, RZ, R14.reuse, 0x1, RZ, 0xc0, !PT ;  /* 0x000000010eff7812 */ /* 0x040fe4000780c0ff */
[----:B------:R-:W-:Y:S02]  /*0eb0*/  LOP3.LUT P2, RZ, R14, 0x2, RZ, 0xc0, !PT ;  /* 0x000000020eff7812 */ /* 0x000fe4000784c0ff */
[----:B------:R-:W-:Y:S02]  /*0ec0*/  SHF.R.U32.HI R3, RZ, R3, R18 ;  /* 0x00000003ff037219 */ /* 0x000fe40000011612 */
[----:B------:R-:W-:-:S02]  /*0ed0*/  PLOP3.LUT P0, PT, P0, P1, P2, 0xe0, 0x0 ;  /* 0x000000000000781c */ /* 0x000fc40000703c20 */
[----:B------:R-:W-:Y:S02]  /*0ee0*/  LOP3.LUT P1, RZ, R2, 0x7fffff, RZ, 0xc0, !PT ;  /* 0x007fffff02ff7812 */ /* 0x000fe4000782c0ff */
[----:B------:R-:W-:-:S05]  /*0ef0*/  SEL R5, RZ, 0x1, !P0 ;  /* 0x00000001ff057807 */ /* 0x000fca0004000000 */
[----:B------:R-:W-:-:S05]  /*0f00*/  IMAD.MOV R5, RZ, RZ, -R5 ;  /* 0x000000ffff057224 */ /* 0x000fca00078e0a05 */
[----:B------:R-:W-:-:S13]  /*0f10*/  ISETP.GE.AND P0, PT, R5, RZ, PT ;  /* 0x000000ff0500720c */ /* 0x000fda0003f06270 */
[----:B------:R-:W-:-:S05]  /*0f20*/  @!P0 VIADD R3, R3, 0x1 ;  /* 0x0000000103038836 */ /* 0x000fca0000000000 */
[----:B------:R-:W-:-:S04]  /*0f30*/  @!P1 SHF.L.U32 R3, R3, 0x1, RZ ;  /* 0x0000000103039819 */ /* 0x000fc800000006ff */
[----:B------:R-:W-:Y:S01]  /*0f40*/  LOP3.LUT R5, R3, 0x80000000, R2, 0xf8, !PT ;  /* 0x8000000003057812 */ /* 0x000fe200078ef802 */
[----:B------:R-:W-:Y:S06]  /*0f50*/  BRA `(.L_x_25) ;  /* 0x0000000000047947 */ /* 0x000fec0003800000 */
.L_x_26:
[----:B------:R0:W1:Y:S02]  /*0f60*/  MUFU.RCP R5, R2 ;  /* 0x0000000200057308 */ /* 0x0000640000001000 */
.L_x_25:
[----:B------:R-:W-:Y:S05]  /*0f70*/  BSYNC.RECONVERGENT B1 ;  /* 0x0000000000017941 */ /* 0x000fea0003800200 */
.L_x_23:
[----:B-1----:R-:W-:Y:S02]  /*0f80*/  IMAD.MOV.U32 R21, RZ, RZ, R5 ;  /* 0x000000ffff157224 */ /* 0x002fe400078e0005 */
[----:B------:R-:W-:-:S04]  /*0f90*/  HFMA2 R5, -RZ, RZ, 0, 0 ;  /* 0x00000000ff057431 */ /* 0x000fc800000001ff */
[----:B0-----:R-:W-:Y:S05]  /*0fa0*/  RET.REL.NODEC R4 `(generate_quad_vertices) ;  /* 0xfffffff004147950 */ /* 0x001fea0003c3ffff */
        .weak           $__internal_2_$__cuda_sm20_sqrt_rn_f32_slowpath
        .type           $__internal_2_$__cuda_sm20_sqrt_rn_f32_slowpath,@function
        .size           $__internal_2_$__cuda_sm20_sqrt_rn_f32_slowpath,($__internal_3_$__cuda_sm3x_div_rn_noftz_f32_slowpath - $__internal_2_$__cuda_sm20_sqrt_rn_f32_slowpath)
$__internal_2_$__cuda_sm20_sqrt_rn_f32_slowpath:
[----:B------:R-:W-:-:S13]  /*0fb0*/  LOP3.LUT P0, RZ, R3, 0x7fffffff, RZ, 0xc0, !PT ;  /* 0x7fffffff03ff7812 */ /* 0x000fda000780c0ff */
[----:B------:R-:W-:Y:S01]  /*0fc0*/  @!P0 IMAD.MOV.U32 R4, RZ, RZ, R3 ;  /* 0x000000ffff048224 */ /* 0x000fe200078e0003 */
[----:B------:R-:W-:Y:S06]  /*0fd0*/  @!P0 BRA `(.L_x_27) ;  /* 0x0000000000408947 */ /* 0x000fec0003800000 */
[----:B------:R-:W-:-:S13]  /*0fe0*/  FSETP.GEU.FTZ.AND P0, PT, R3, RZ, PT ;  /* 0x000000ff0300720b */ /* 0x000fda0003f1e000 */
[----:B------:R-:W-:Y:S01]  /*0ff0*/  @!P0 MOV R4, 0x7fffffff ;  /* 0x7fffffff00048802 */ /* 0x000fe20000000f00 */
[----:B------:R-:W-:Y:S06]  /*1000*/  @!P0 BRA `(.L_x_27) ;  /* 0x0000000000348947 */ /* 0x000fec0003800000 */
[----:B------:R-:W-:-:S13]  /*1010*/  FSETP.GTU.FTZ.AND P0, PT, |R3|, +INF , PT ;  /* 0x7f8000000300780b */ /* 0x000fda0003f1c200 */
[----:B------:R-:W-:Y:S01]  /*1020*/  @P0 FADD.FTZ R4, R3, 1 ;  /* 0x3f80000003040421 */ /* 0x000fe20000010000 */
[----:B------:R-:W-:Y:S06]  /*1030*/  @P0 BRA `(.L_x_27) ;  /* 0x0000000000280947 */ /* 0x000fec0003800000 */
[----:B------:R-:W-:-:S13]  /*1040*/  FSETP.NEU.FTZ.AND P0, PT, |R3|, +INF , PT ;  /* 0x7f8000000300780b */ /* 0x000fda0003f1d200 */
[----:B------:R-:W-:-:S04]  /*1050*/  @P0 FFMA R5, R3, 1.84467440737095516160e+19, RZ ;  /* 0x5f80000003050823 */ /* 0x000fc800000000ff */
[----:B------:R-:W0:Y:S02]  /*1060*/  @P0 MUFU.RSQ R4, R5 ;  /* 0x0000000500040308 */ /* 0x000e240000001400 */
[----:B0-----:R-:W-:Y:S01]  /*1070*/  @P0 FMUL.FTZ R18, R5, R4 ;  /* 0x0000000405120220 */ /* 0x001fe20000410000 */
[----:B------:R-:W-:Y:S01]  /*1080*/  @P0 FMUL.FTZ R22, R4, 0.5 ;  /* 0x3f00000004160820 */ /* 0x000fe20000410000 */
[----:B------:R-:W-:Y:S02]  /*1090*/  @!P0 IMAD.MOV.U32 R4, RZ, RZ, R3 ;  /* 0x000000ffff048224 */ /* 0x000fe400078e0003 */
[----:B------:R-:W-:-:S04]  /*10a0*/  @P0 FADD.FTZ R20, -R18, -RZ ;  /* 0x800000ff12140221 */ /* 0x000fc80000010100 */
[----:B------:R-:W-:-:S04]  /*10b0*/  @P0 FFMA R25, R18, R20, R5 ;  /* 0x0000001412190223 */ /* 0x000fc80000000005 */
[----:B------:R-:W-:-:S04]  /*10c0*/  @P0 FFMA R22, R25, R22, R18 ;  /* 0x0000001619160223 */ /* 0x000fc80000000012 */
[----:B------:R-:W-:-:S07]  /*10d0*/  @P0 FMUL.FTZ R4, R22, 2.3283064365386962891e-10 ;  /* 0x2f80000016040820 */ /* 0x000fce0000410000 */
.L_x_27:
[----:B------:R-:W-:Y:S01]  /*10e0*/  HFMA2 R5, -RZ, RZ, 0, 0 ;  /* 0x00000000ff057431 */ /* 0x000fe200000001ff */
[----:B------:R-:W-:Y:S01]  /*10f0*/  MOV R3, R4 ;  /* 0x0000000400037202 */ /* 0x000fe20000000f00 */
[----:B------:R-:W-:-:S04]  /*1100*/  IMAD.MOV.U32 R4, RZ, RZ, R24 ;  /* 0x000000ffff047224 */ /* 0x000fc800078e0018 */
[----:B------:R-:W-:Y:S05]  /*1110*/  RET.REL.NODEC R4 `(generate_quad_vertices) ;  /* 0xffffffec04b87950 */ /* 0x000fea0003c3ffff */
        .weak           $__internal_3_$__cuda_sm3x_div_rn_noftz_f32_slowpath
        .type           $__internal_3_$__cuda_sm3x_div_rn_noftz_f32_slowpath,@function
        .size           $__internal_3_$__cuda_sm3x_div_rn_noftz_f32_slowpath,(.L_x_87 - $__internal_3_$__cuda_sm3x_div_rn_noftz_f32_slowpath)
$__internal_3_$__cuda_sm3x_div_rn_noftz_f32_slowpath:
[----:B------:R-:W-:Y:S01]  /*1120*/  SHF.R.U32.HI R16, RZ, 0x17, R3 ;  /* 0x00000017ff107819 */ /* 0x000fe20000011603 */
[----:B------:R-:W-:Y:S01]  /*1130*/  BSSY.RECONVERGENT B2, `(.L_x_28) ;  /* 0x0000062000027945 */ /* 0x000fe20003800200 */
[----:B------:R-:W-:Y:S02]  /*1140*/  SHF.R.U32.HI R20, RZ, 0x17, R2 ;  /* 0x00000017ff147819 */ /* 0x000fe40000011602 */
[----:B------:R-:W-:Y:S02]  /*1150*/  LOP3.LUT R16, R16, 0xff, RZ, 0xc0, !PT ;  /* 0x000000ff10107812 */ /* 0x000fe400078ec0ff */
[----:B------:R-:W-:-:S03]  /*1160*/  LOP3.LUT R20, R20, 0xff, RZ, 0xc0, !PT ;  /* 0x000000ff14147812 */ /* 0x000fc600078ec0ff */
[----:B------:R-:W-:Y:S01]  /*1170*/  VIADD R23, R16, 0xffffffff ;  /* 0xffffffff10177836 */ /* 0x000fe20000000000 */
[----:B------:R-:W-:-:S04]  /*1180*/  IADD3 R22, PT, PT, R20, -0x1, RZ ;  /* 0xffffffff14167810 */ /* 0x000fc80007ffe0ff */
[----:B------:R-:W-:-:S04]  /*1190*/  ISETP.GT.U32.AND P0, PT, R23, 0xfd, PT ;  /* 0x000000fd1700780c */ /* 0x000fc80003f04070 */
[----:B------:R-:W-:-:S13]  /*11a0*/  ISETP.GT.U32.OR P0, PT, R22, 0xfd, P0 ;  /* 0x000000fd1600780c */ /* 0x000fda0000704470 */
[----:B------:R-:W-:Y:S01]  /*11b0*/  @!P0 IMAD.MOV.U32 R18, RZ, RZ, RZ ;  /* 0x000000ffff128224 */ /* 0x000fe200078e00ff */
[----:B------:R-:W-:Y:S06]  /*11c0*/  @!P0 BRA `(.L_x_29) ;  /* 0x00000000005c8947 */ /* 0x000fec0003800000 */
[----:B------:R-:W-:Y:S02]  /*11d0*/  FSETP.GTU.FTZ.AND P0, PT, |R2|, +INF , PT ;  /* 0x7f8000000200780b */ /* 0x000fe40003f1c200 */
[----:B------:R-:W-:-:S04]  /*11e0*/  FSETP.GTU.FTZ.AND P1, PT, |R3|, +INF , PT ;  /* 0x7f8000000300780b */ /* 0x000fc80003f3c200 */
[----:B------:R-:W-:-:S13]  /*11f0*/  PLOP3.LUT P0, PT, P0, P1, PT, 0xf8, 0x8f ;  /* 0x00000000008f781c */ /* 0x000fda0000703f70 */
[----:B------:R-:W-:Y:S05]  /*1200*/  @P0 BRA `(.L_x_30) ;  /* 0x00000004004c0947 */ /* 0x000fea0003800000 */
[----:B------:R-:W-:-:S13]  /*1210*/  LOP3.LUT P0, RZ, R3, 0x7fffffff, R2, 0xc8, !PT ;  /* 0x7fffffff03ff7812 */ /* 0x000fda000780c802 */
[----:B------:R-:W-:Y:S05]  /*1220*/  @!P0 BRA `(.L_x_31) ;  /* 0x00000004003c8947 */ /* 0x000fea0003800000 */
[C---:B------:R-:W-:Y:S02]  /*1230*/  FSETP.NEU.FTZ.AND P2, PT, |R2|.reuse, +INF , PT ;  /* 0x7f8000000200780b */ /* 0x040fe40003f5d200 */
[----:B------:R-:W-:Y:S02]  /*1240*/  FSETP.NEU.FTZ.AND P1, PT, |R3|, +INF , PT ;  /* 0x7f8000000300780b */ /* 0x000fe40003f3d200 */
[----:B------:R-:W-:-:S11]  /*1250*/  FSETP.NEU.FTZ.AND P0, PT, |R2|, +INF , PT ;  /* 0x7f8000000200780b */ /* 0x000fd60003f1d200 */
[----:B------:R-:W-:Y:S05]  /*1260*/  @!P1 BRA !P2, `(.L_x_31) ;  /* 0x00000004002c9947 */ /* 0x000fea0005000000 */
[----:B------:R-:W-:-:S04]  /*1270*/  LOP3.LUT P2, RZ, R2, 0x7fffffff, RZ, 0xc0, !PT ;  /* 0x7fffffff02ff7812 */ /* 0x000fc8000784c0ff */
[----:B------:R-:W-:-:S13]  /*1280*/  PLOP3.LUT P1, PT, P1, P2, PT, 0x2f, 0xf2 ;  /* 0x0000000000f2781c */ /* 0x000fda0000f24577 */
[----:B------:R-:W-:Y:S05]  /*1290*/  @P1 BRA `(.L_x_32) ;  /* 0x0000000400181947 */ /* 0x000fea0003800000 */
[----:B------:R-:W-:-:S04]  /*12a0*/  LOP3.LUT P1, RZ, R3, 0x7fffffff, RZ, 0xc0, !PT ;  /* 0x7fffffff03ff7812 */ /* 0x000fc8000782c0ff */
[----:B------:R-:W-:-:S13]  /*12b0*/  PLOP3.LUT P0, PT, P0, P1, PT, 0x2f, 0xf2 ;  /* 0x0000000000f2781c */ /* 0x000fda0000702577 */
[----:B------:R-:W-:Y:S05]  /*12c0*/  @P0 BRA `(.L_x_33) ;  /* 0x0000000400000947 */ /* 0x000fea0003800000 */
[----:B------:R-:W-:Y:S02]  /*12d0*/  ISETP.GE.AND P0, PT, R22, RZ, PT ;  /* 0x000000ff1600720c */ /* 0x000fe40003f06270 */
[----:B------:R-:W-:-:S11]  /*12e0*/  ISETP.GE.AND P1, PT, R23, RZ, PT ;  /* 0x000000ff1700720c */ /* 0x000fd60003f26270 */
[----:B------:R-:W-:Y:S01]  /*12f0*/  @P0 MOV R18, RZ ;  /* 0x000000ff00120202 */ /* 0x000fe20000000f00 */
[----:B------:R-:W-:Y:S02]  /*1300*/  @!P0 IMAD.MOV.U32 R18, RZ, RZ, -0x40 ;  /* 0xffffffc0ff128424 */ /* 0x000fe400078e00ff */
[----:B------:R-:W-:Y:S01]  /*1310*/  @!P0 FFMA R2, R2, 1.84467440737095516160e+19, RZ ;  /* 0x5f80000002028823 */ /* 0x000fe200000000ff */
[----:B------:R-:W-:Y:S02]  /*1320*/  @!P1 FFMA R3, R3, 1.84467440737095516160e+19, RZ ;  /* 0x5f80000003039823 */ /* 0x000fe400000000ff */
[----:B------:R-:W-:-:S07]  /*1330*/  @!P1 IADD3 R18, PT, PT, R18, 0x40, RZ ;  /* 0x0000004012129810 */ /* 0x000fce0007ffe0ff */
.L_x_29:
[----:B------:R-:W-:Y:S01]  /*1340*/  LEA R22, R16, 0xc0800000, 0x17 ;  /* 0xc080000010167811 */ /* 0x000fe200078eb8ff */
[----:B------:R-:W-:Y:S04]  /*1350*/  BSSY.RECONVERGENT B3, `(.L_x_34) ;  /* 0x0000036000037945 */ /* 0x000fe80003800200 */
[----:B------:R-:W-:Y:S01]  /*1360*/  IMAD.IADD R22, R3, 0x1, -R22 ;  /* 0x0000000103167824 */ /* 0x000fe200078e0a16 */
[----:B------:R-:W-:-:S03]  /*1370*/  IADD3 R3, PT, PT, R20, -0x7f, RZ ;  /* 0xffffff8114037810 */ /* 0x000fc60007ffe0ff */
[----:B------:R-:W0:Y:S01]  /*1380*/  MUFU.RCP R24, R22 ;  /* 0x0000001600187308 */ /* 0x000e220000001000 */
[----:B------:R-:W-:Y:S01]  /*1390*/  FADD.FTZ R23, -R22, -RZ ;  /* 0x800000ff16177221 */ /* 0x000fe20000010100 */
[C---:B------:R-:W-:Y:S01]  /*13a0*/  IMAD R2, R3.reuse, -0x800000, R2 ;  /* 0xff80000003027824 */ /* 0x040fe200078e0202 */
[----:B------:R-:W-:-:S04]  /*13b0*/  IADD3 R29, PT, PT, R3, 0x7f, -R16 ;  /* 0x0000007f031d7810 */ /* 0x000fc80007ffe810 */
[----:B------:R-:W-:Y:S01]  /*13c0*/  IADD3 R29, PT, PT, R29, R18, RZ ;  /* 0x000000121d1d7210 */ /* 0x000fe20007ffe0ff */
[----:B0-----:R-:W-:-:S04]  /*13d0*/  FFMA R27, R24, R23, 1 ;  /* 0x3f800000181b7423 */ /* 0x001fc80000000017 */
[----:B------:R-:W-:-:S04]  /*13e0*/  FFMA R27, R24, R27, R24 ;  /* 0x0000001b181b7223 */ /* 0x000fc80000000018 */
[----:B------:R-:W-:-:S04]  /*13f0*/  FFMA R20, R2, R27, RZ ;  /* 0x0000001b02147223 */ /* 0x000fc800000000ff */
[----:B------:R-:W-:-:S04]  /*1400*/  FFMA R24, R23, R20, R2 ;  /* 0x0000001417187223 */ /* 0x000fc80000000002 */
[----:B------:R-:W-:-:S04]  /*1410*/  FFMA R20, R27, R24, R20 ;  /* 0x000000181b147223 */ /* 0x000fc80000000014 */
[----:B------:R-:W-:-:S04]  /*1420*/  FFMA R23, R23, R20, R2 ;  /* 0x0000001417177223 */ /* 0x000fc80000000002 */
[----:B------:R-:W-:-:S05]  /*1430*/  FFMA R2, R27, R23, R20 ;  /* 0x000000171b027223 */ /* 0x000fca0000000014 */
[----:B------:R-:W-:-:S04]  /*1440*/  SHF.R.U32.HI R3, RZ, 0x17, R2 ;  /* 0x00000017ff037819 */ /* 0x000fc80000011602 */
[----:B------:R-:W-:-:S05]  /*1450*/  LOP3.LUT R3, R3, 0xff, RZ, 0xc0, !PT ;  /* 0x000000ff03037812 */ /* 0x000fca00078ec0ff */
[----:B------:R-:W-:-:S05]  /*1460*/  IMAD.IADD R3, R3, 0x1, R29 ;  /* 0x0000000103037824 */ /* 0x000fca00078e021d */
[----:B------:R-:W-:-:S04]  /*1470*/  IADD3 R16, PT, PT, R3, -0x1, RZ ;  /* 0xffffffff03107810 */ /* 0x000fc80007ffe0ff */
[----:B------:R-:W-:-:S13]  /*1480*/  ISETP.GE.U32.AND P0, PT, R16, 0xfe, PT ;  /* 0x000000fe1000780c */ /* 0x000fda0003f06070 */
[----:B------:R-:W-:Y:S05]  /*1490*/  @!P0 BRA `(.L_x_35) ;  /* 0x0000000000808947 */ /* 0x000fea0003800000 */
[----:B------:R-:W-:-:S13]  /*14a0*/  ISETP.GT.AND P0, PT, R3, 0xfe, PT ;  /* 0x000000fe0300780c */ /* 0x000fda0003f04270 */
[----:B------:R-:W-:Y:S05]  /*14b0*/  @P0 BRA `(.L_x_36) ;  /* 0x00000000006c0947 */ /* 0x000fea0003800000 */
[----:B------:R-:W-:-:S13]  /*14c0*/  ISETP.GE.AND P0, PT, R3, 0x1, PT ;  /* 0x000000010300780c */ /* 0x000fda0003f06270 */
[----:B------:R-:W-:Y:S05]  /*14d0*/  @P0 BRA `(.L_x_37) ;  /* 0x0000000000740947 */ /* 0x000fea0003800000 */
[----:B------:R-:W-:Y:S02]  /*14e0*/  ISETP.GE.AND P0, PT, R3, -0x18, PT ;  /* 0xffffffe80300780c */ /* 0x000fe40003f06270 */
[----:B------:R-:W-:-:S11]  /*14f0*/  LOP3.LUT R2, R2, 0x80000000, RZ, 0xc0, !PT ;  /* 0x8000000002027812 */ /* 0x000fd600078ec0ff */
[----:B------:R-:W-:Y:S05]  /*1500*/  @!P0 BRA `(.L_x_37) ;  /* 0x0000000000688947 */ /* 0x000fea0003800000 */
[-CC-:B------:R-:W-:Y:S01]  /*1510*/  FFMA.RZ R16, R27, R23.reuse, R20.reuse ;  /* 0x000000171b107223 */ /* 0x180fe2000000c014 */
[C---:B------:R-:W-:Y:S02]  /*1520*/  ISETP.NE.AND P2, PT, R3.reuse, RZ, PT ;  /* 0x000000ff0300720c */ /* 0x040fe40003f45270 */
[----:B------:R-:W-:Y:S02]  /*1530*/  ISETP.NE.AND P1, PT, R3, RZ, PT ;  /* 0x000000ff0300720c */ /* 0x000fe40003f25270 */
[----:B------:R-:W-:Y:S01]  /*1540*/  LOP3.LUT R18, R16, 0x7fffff, RZ, 0xc0, !PT ;  /* 0x007fffff10127812 */ /* 0x000fe200078ec0ff */
[CCC-:B------:R-:W-:Y:S01]  /*1550*/  FFMA.RP R16, R27.reuse, R23.reuse, R20.reuse ;  /* 0x000000171b107223 */ /* 0x1c0fe20000008014 */
[----:B------:R-:W-:Y:S01]  /*1560*/  FFMA.RM R23, R27, R23, R20 ;  /* 0x000000171b177223 */ /* 0x000fe20000004014 */
[----:B------:R-:W-:Y:S01]  /*1570*/  IADD3 R27, PT, PT, R3, 0x20, RZ ;  /* 0x00000020031b7810 */ /* 0x000fe20007ffe0ff */
[----:B------:R-:W-:Y:S01]  /*1580*/  IMAD.MOV R3, RZ, RZ, -R3 ;  /* 0x000000ffff037224 */ /* 0x000fe200078e0a03 */
[----:B------:R-:W-:-:S02]  /*1590*/  LOP3.LUT R18, R18, 0x800000, RZ, 0xfc, !PT ;  /* 0x0080000012127812 */ /* 0x000fc400078efcff */
[----:B------:R-:W-:Y:S02]  /*15a0*/  FSETP.NEU.FTZ.AND P0, PT, R16, R23, PT ;  /* 0x000000171000720b */ /* 0x000fe40003f1d000 */
[----:B------:R-:W-:Y:S02]  /*15b0*/  SHF.L.U32 R27, R18, R27, RZ ;  /* 0x0000001b121b7219 */ /* 0x000fe400000006ff */
[----:B------:R-:W-:Y:S02]  /*15c0*/  SEL R3, R3, RZ, P2 ;  /* 0x000000ff03037207 */ /* 0x000fe40001000000 */
[----:B------:R-:W-:Y:S02]  /*15d0*/  ISETP.NE.AND P1, PT, R27, RZ, P1 ;  /* 0x000000ff1b00720c */ /* 0x000fe40000f25270 */
[----:B------:R-:W-:Y:S02]  /*15e0*/  SHF.R.U32.HI R3, RZ, R3, R18 ;  /* 0x00000003ff037219 */ /* 0x000fe40000011612 */
[----:B------:R-:W-:-:S02]  /*15f0*/  PLOP3.LUT P0, PT, P0, P1, PT, 0xf8, 0x8f ;  /* 0x00000000008f781c */ /* 0x000fc40000703f70 */
[----:B------:R-:W-:Y:S02]  /*1600*/  SHF.R.U32.HI R23, RZ, 0x1, R3 ;  /* 0x00000001ff177819 */ /* 0x000fe40000011603 */
[----:B------:R-:W-:-:S04]  /*1610*/  SEL R16, RZ, 0x1, !P0 ;  /* 0x00000001ff107807 */ /* 0x000fc80004000000 */
[----:B------:R-:W-:-:S04]  /*1620*/  LOP3.LUT R16, R16, 0x1, R23, 0xf8, !PT ;  /* 0x0000000110107812 */ /* 0x000fc800078ef817 */
[----:B------:R-:W-:-:S04]  /*1630*/  LOP3.LUT R16, R16, R3, RZ, 0xc0, !PT ;  /* 0x0000000310107212 */ /* 0x000fc800078ec0ff */
[----:B------:R-:W-:-:S04]  /*1640*/  IADD3 R23, PT, PT, R23, R16, RZ ;  /* 0x0000001017177210 */ /* 0x000fc80007ffe0ff */
[----:B------:R-:W-:Y:S01]  /*1650*/  LOP3.LUT R2, R23, R2, RZ, 0xfc, !PT ;  /* 0x0000000217027212 */ /* 0x000fe200078efcff */
[----:B------:R-:W-:Y:S06]  /*1660*/  BRA `(.L_x_37) ;  /* 0x0000000000107947 */ /* 0x000fec0003800000 */
.L_x_36:
[----:B------:R-:W-:-:S04]  /*1670*/  LOP3.LUT R2, R2, 0x80000000, RZ, 0xc0, !PT ;  /* 0x8000000002027812 */ /* 0x000fc800078ec0ff */
[----:B------:R-:W-:Y:S01]  /*1680*/  LOP3.LUT R2, R2, 0x7f800000, RZ, 0xfc, !PT ;  /* 0x7f80000002027812 */ /* 0x000fe200078efcff */
[----:B------:R-:W-:Y:S06]  /*1690*/  BRA `(.L_x_37) ;  /* 0x0000000000047947 */ /* 0x000fec0003800000 */
.L_x_35:
[----:B------:R-:W-:-:S07]  /*16a0*/  LEA R2, R29, R2, 0x17 ;  /* 0x000000021d027211 */ /* 0x000fce00078eb8ff */
.L_x_37:
[----:B------:R-:W-:Y:S05]  /*16b0*/  BSYNC.RECONVERGENT B3 ;  /* 0x0000000000037941 */ /* 0x000fea0003800200 */
.L_x_34:
[----:B------:R-:W-:Y:S05]  /*16c0*/  BRA `(.L_x_38) ;  /* 0x0000000000207947 */ /* 0x000fea0003800000 */
.L_x_33:
[----:B------:R-:W-:-:S04]  /*16d0*/  LOP3.LUT R2, R3, 0x80000000, R2, 0x48, !PT ;  /* 0x8000000003027812 */ /* 0x000fc800078e4802 */
[----:B------:R-:W-:Y:S01]  /*16e0*/  LOP3.LUT R2, R2, 0x7f800000, RZ, 0xfc, !PT ;  /* 0x7f80000002027812 */ /* 0x000fe200078efcff */
[----:B------:R-:W-:Y:S06]  /*16f0*/  BRA `(.L_x_38) ;  /* 0x0000000000147947 */ /* 0x000fec0003800000 */
.L_x_32:
[----:B------:R-:W-:Y:S01]  /*1700*/  LOP3.LUT R2, R3, 0x80000000, R2, 0x48, !PT ;  /* 0x8000000003027812 */ /* 0x000fe200078e4802 */
[----:B------:R-:W-:Y:S06]  /*1710*/  BRA `(.L_x_38) ;  /* 0x00000000000c7947 */ /* 0x000fec0003800000 */
.L_x_31:
[----:B------:R-:W0:Y:S01]  /*1720*/  MUFU.RSQ R2, -QNAN ;  /* 0xffc0000000027908 */ /* 0x000e220000001400 */
[----:B------:R-:W-:Y:S05]  /*1730*/  BRA `(.L_x_38) ;  /* 0x0000000000047947 */ /* 0x000fea0003800000 */
.L_x_30:
[----:B------:R-:W-:-:S07]  /*1740*/  FADD.FTZ R2, R2, R3 ;  /* 0x0000000302027221 */ /* 0x000fce0000010000 */
.L_x_38:
[----:B------:R-:W-:Y:S05]  /*1750*/  BSYNC.RECONVERGENT B2 ;  /* 0x0000000000027941 */ /* 0x000fea0003800200 */
.L_x_28:
[----:B------:R-:W-:Y:S02]  /*1760*/  HFMA2 R3, -RZ, RZ, 0, 0 ;  /* 0x00000000ff037431 */ /* 0x000fe400000001ff */
[----:B0-----:R-:W-:Y:S01]  /*1770*/  IMAD.MOV.U32 R29, RZ, RZ, R2 ;  /* 0x000000ffff1d7224 */ /* 0x001fe200078e0002 */
[----:B------:R-:W-:-:S04]  /*1780*/  MOV R2, R4 ;  /* 0x0000000400027202 */ /* 0x000fc80000000f00 */
[----:B------:R-:W-:Y:S05]  /*1790*/  RET.REL.NODEC R2 `(generate_quad_vertices) ;  /* 0xffffffe802187950 */ /* 0x000fea0003c3ffff */
.L_x_39:
        /* <DEDUP_REMOVED lines=14> */
.L_x_87:


//--------------------- .text.compact_visible_quads --------------------------
	.section	.text.compact_visible_quads,"ax",@progbits
	.align	128
        .global         compact_visible_quads
        .type           compact_visible_quads,@function
        .size           compact_visible_quads,(.L_x_95 - compact_visible_quads)
        .other          compact_visible_quads,@"STO_CUDA_ENTRY STV_DEFAULT"
compact_visible_quads:
.text.compact_visible_quads:
        /* <DEDUP_REMOVED lines=10> */
[----:B0-----:R-:W-:-:S06]  /*00a0*/  IMAD.WIDE R2, R0, 0x4, R2 ;  /* 0x0000000400027825 */ /* 0x001fcc00078e0202 */
[----:B-1----:R-:W2:Y:S02]  /*00b0*/  LDG.E R2, desc[UR4][R2.64] ;  /* 0x0000000402027981 */ /* 0x002ea4000c1e1900 */
[----:B--2---:R-:W-:-:S13]  /*00c0*/  ISETP.NE.AND P0, PT, R2, RZ, PT ;  /* 0x000000ff0200720c */ /* 0x004fda0003f05270 */
[----:B------:R-:W-:Y:S05]  /*00d0*/  @!P0 EXIT ;  /* 0x000000000000894d */ /* 0x000fea0003800000 */
[----:B------:R-:W0:Y:S01]  /*00e0*/  LDC.64 R2, c[0x0][0x3a0] ;  /* 0x0000e800ff027b82 */ /* 0x000e220000000a00 */
[----:B------:R-:W-:-:S07]  /*00f0*/  SHF.L.U32 R7, R0, 0x5, RZ ;  /* 0x0000000500077819 */ /* 0x000fce00000006ff */
[----:B------:R-:W1:Y:S01]  /*0100*/  LDC.64 R4, c[0x0][0x380] ;  /* 0x0000e000ff047b82 */ /* 0x000e620000000a00 */
[----:B0-----:R-:W-:-:S06]  /*0110*/  IMAD.WIDE R2, R0, 0x4, R2 ;  /* 0x0000000400027825 */ /* 0x001fcc00078e0202 */
[----:B------:R-:W2:Y:S01]  /*0120*/  LDG.E R2, desc[UR4][R2.64] ;  /* 0x0000000402027981 */ /* 0x000ea2000c1e1900 */
[----:B-1----:R-:W-:Y:S02]  /*0130*/  IMAD.WIDE R4, R7, 0x4, R4 ;  /* 0x0000000407047825 */ /* 0x002fe400078e0204 */
[----:B------:R-:W0:Y:S03]  /*0140*/  LDC.64 R6, c[0x0][0x3a8] ;  /* 0x0000ea00ff067b82 */ /* 0x000e260000000a00 */
[----:B------:R-:W3:Y:S01]  /*0150*/  LDG.E R11, desc[UR4][R4.64] ;  /* 0x00000004040b7981 */ /* 0x000ee2000c1e1900 */
[----:B--2---:R-:W-:-:S05]  /*0160*/  SHF.L.U32 R9, R2, 0x5, RZ ;  /* 0x0000000502097819 */ /* 0x004fca00000006ff */
[----:B0-----:R-:W-:-:S05]  /*0170*/  IMAD.WIDE R6, R9, 0x4, R6 ;  /* 0x0000000409067825 */ /* 0x001fca00078e0206 */
[----:B---3--:R-:W-:Y:S04]  /*0180*/  STG.E desc[UR4][R6.64], R11 ;  /* 0x0000000b06007986 */ /* 0x008fe8000c101904 */
[----:B------:R-:W2:Y:S04]  /*0190*/  LDG.E R9, desc[UR4][R4.64+0x4] ;  /* 0x0000040404097981 */ /* 0x000ea8000c1e1900 */
[----:B--2---:R0:W-:Y:S04]  /*01a0*/  STG.E desc[UR4][R6.64+0x4], R9 ;  /* 0x0000040906007986 */ /* 0x0041e8000c101904 */
[----:B------:R-:W2:Y:S01]  /*01b0*/  LDG.E R13, desc[UR4][R4.64+0x8] ;  /* 0x00000804040d7981 */ /* 0x000ea2000c1e1900 */
[----:B0-----:R-:W0:Y:S03]  /*01c0*/  LDC.64 R8, c[0x0][0x388] ;  /* 0x0000e200ff087b82 */ /* 0x001e260000000a00 */
[----:B--2---:R-:W-:Y:S04]  /*01d0*/  STG.E desc[UR4][R6.64+0x8], R13 ;  /* 0x0000080d06007986 */ /* 0x004fe8000c101904 */
[----:B------:R-:W2:Y:S04]  /*01e0*/  LDG.E R3, desc[UR4][R4.64+0xc] ;  /* 0x00000c0404037981 */ /* 0x000ea8000c1e1900 */
[----:B--2---:R1:W-:Y:S04]  /*01f0*/  STG.E desc[UR4][R6.64+0xc], R3 ;  /* 0x00000c0306007986 */ /* 0x0043e8000c101904 */
[----:B------:R-:W2:Y:S04]  /*0200*/  LDG.E R15, desc[UR4][R4.64+0x10] ;  /* 0x00001004040f7981 */ /* 0x000ea8000c1e1900 */
[----:B--2---:R2:W-:Y:S04]  /*0210*/  STG.E desc[UR4][R6.64+0x10], R15 ;  /* 0x0000100f06007986 */ /* 0x0045e8000c101904 */
[----:B------:R-:W3:Y:S04]  /*0220*/  LDG.E R17, desc[UR4][R4.64+0x14] ;  /* 0x0000140404117981 */ /* 0x000ee8000c1e1900 */
[----:B---3--:R3:W-:Y:S04]  /*0230*/  STG.E desc[UR4][R6.64+0x14], R17 ;  /* 0x0000141106007986 */ /* 0x0087e8000c101904 */
[----:B------:R-:W4:Y:S01]  /*0240*/  LDG.E R19, desc[UR4][R4.64+0x18] ;  /* 0x0000180404137981 */ /* 0x000f22000c1e1900 */
[----:B------:R-:W-:-:S03]  /*0250*/  SHF.L.U32 R11, R0, 0x3, RZ ;  /* 0x00000003000b7819 */ /* 0x000fc600000006ff */
[----:B----4-:R4:W-:Y:S04]  /*0260*/  STG.E desc[UR4][R6.64+0x18], R19 ;  /* 0x0000181306007986 */ /* 0x0109e8000c101904 */
[----:B------:R-:W5:Y:S01]  /*0270*/  LDG.E R21, desc[UR4][R4.64+0x1c] ;  /* 0x00001c0404157981 */ /* 0x000f62000c1e1900 */
[----:B0-----:R-:W-:Y:S02]  /*0280*/  IMAD.WIDE R8, R11, 0x4, R8 ;  /* 0x000000040b087825 */ /* 0x001fe400078e0208 */
[----:B------:R-:W0:Y:S01]  /*0290*/  LDC.64 R10, c[0x0][0x3b0] ;  /* 0x0000ec00ff0a7b82 */ /* 0x000e220000000a00 */
[----:B-1----:R-:W-:Y:S01]  /*02a0*/  SHF.L.U32 R3, R2, 0x3, RZ ;  /* 0x0000000302037819 */ /* 0x002fe200000006ff */
[----:B-----5:R1:W-:Y:S04]  /*02b0*/  STG.E desc[UR4][R6.64+0x1c], R21 ;  /* 0x00001c1506007986 */ /* 0x0203e8000c101904 */
[----:B------:R-:W5:Y:S01]  /*02c0*/  LDG.E R13, desc[UR4][R8.64] ;  /* 0x00000004080d7981 */ /* 0x000f62000c1e1900 */
[----:B0-----:R-:W-:-:S05]  /*02d0*/  IMAD.WIDE R10, R3, 0x4, R10 ;  /* 0x00000004030a7825 */ /* 0x001fca00078e020a */
[----:B-----5:R0:W-:Y:S04]  /*02e0*/  STG.E desc[UR4][R10.64], R13 ;  /* 0x0000000d0a007986 */ /* 0x0201e8000c101904 */
[----:B------:R-:W5:Y:S04]  /*02f0*/  LDG.E R3, desc[UR4][R8.64+0x4] ;  /* 0x0000040408037981 */ /* 0x000f68000c1e1900 */
[----:B-----5:R5:W-:Y:S04]  /*0300*/  STG.E desc[UR4][R10.64+0x4], R3 ;  /* 0x000004030a007986 */ /* 0x020be8000c101904 */
[----:B--2---:R-:W2:Y:S04]  /*0310*/  LDG.E R15, desc[UR4][R4.64+0x20] ;  /* 0x00002004040f7981 */ /* 0x004ea8000c1e1900 */
[----:B--2---:R2:W-:Y:S04]  /*0320*/  STG.E desc[UR4][R6.64+0x20], R15 ;  /* 0x0000200f06007986 */ /* 0x0045e8000c101904 */
[----:B---3--:R-:W3:Y:S04]  /*0330*/  LDG.E R17, desc[UR4][R4.64+0x24] ;  /* 0x0000240404117981 */ /* 0x008ee8000c1e1900 */
[----:B---3--:R3:W-:Y:S04]  /*0340*/  STG.E desc[UR4][R6.64+0x24], R17 ;  /* 0x0000241106007986 */ /* 0x0087e8000c101904 */
[----:B----4-:R-:W4:Y:S04]  /*0350*/  LDG.E R19, desc[UR4][R4.64+0x28] ;  /* 0x0000280404137981 */ /* 0x010f28000c1e1900 */
[----:B----4-:R4:W-:Y:S04]  /*0360*/  STG.E desc[UR4][R6.64+0x28], R19 ;  /* 0x0000281306007986 */ /* 0x0109e8000c101904 */
[----:B-1----:R-:W5:Y:S04]  /*0370*/  LDG.E R21, desc[UR4][R4.64+0x2c] ;  /* 0x00002c0404157981 */ /* 0x002f68000c1e1900 */
[----:B-----5:R1:W-:Y:S04]  /*0380*/  STG.E desc[UR4][R6.64+0x2c], R21 ;  /* 0x00002c1506007986 */ /* 0x0203e8000c101904 */
[----:B0-----:R-:W5:Y:S04]  /*0390*/  LDG.E R13, desc[UR4][R4.64+0x30] ;  /* 0x00003004040d7981 */ /* 0x001f68000c1e1900 */
        /* <DEDUP_REMOVED lines=28> */
[----:B--2---:R-:W-:Y:S04]  /*0560*/  STG.E desc[UR4][R10.64+0x10], R15 ;  /* 0x0000100f0a007986 */ /* 0x004fe8000c101904 */
[----:B---3--:R-:W2:Y:S04]  /*0570*/  LDG.E R17, desc[UR4][R8.64+0x14] ;  /* 0x0000140408117981 */ /* 0x008ea8000c1e1900 */
[----:B--2---:R-:W-:Y:S04]  /*0580*/  STG.E desc[UR4][R10.64+0x14], R17 ;  /* 0x000014110a007986 */ /* 0x004fe8000c101904 */
[----:B----4-:R-:W2:Y:S04]  /*0590*/  LDG.E R19, desc[UR4][R4.64+0x60] ;  /* 0x0000600404137981 */ /* 0x010ea8000c1e1900 */
[----:B--2---:R-:W-:Y:S04]  /*05a0*/  STG.E desc[UR4][R6.64+0x60], R19 ;  /* 0x0000601306007986 */ /* 0x004fe8000c101904 */
[----:B-1----:R-:W2:Y:S04]  /*05b0*/  LDG.E R21, desc[UR4][R4.64+0x64] ;  /* 0x0000640404157981 */ /* 0x002ea8000c1e1900 */
[----:B--2---:R-:W-:Y:S04]  /*05c0*/  STG.E desc[UR4][R6.64+0x64], R21 ;  /* 0x0000641506007986 */ /* 0x004fe8000c101904 */
[----:B0-----:R-:W2:Y:S04]  /*05d0*/  LDG.E R13, desc[UR4][R4.64+0x68] ;  /* 0x00006804040d7981 */ /* 0x001ea8000c1e1900 */
[----:B--2---:R0:W-:Y:S04]  /*05e0*/  STG.E desc[UR4][R6.64+0x68], R13 ;  /* 0x0000680d06007986 */ /* 0x0041e8000c101904 */
[----:B-----5:R-:W2:Y:S01]  /*05f0*/  LDG.E R3, desc[UR4][R4.64+0x6c] ;  /* 0x00006c0404037981 */ /* 0x020ea2000c1e1900 */
[----:B0-----:R-:W0:Y:S03]  /*0600*/  LDC.64 R12, c[0x0][0x390] ;  /* 0x0000e400ff0c7b82 */ /* 0x001e260000000a00 */
[----:B--2---:R1:W-:Y:S04]  /*0610*/  STG.E desc[UR4][R6.64+0x6c], R3 ;  /* 0x00006c0306007986 */ /* 0x0043e8000c101904 */
[----:B------:R-:W2:Y:S04]  /*0620*/  LDG.E R15, desc[UR4][R4.64+0x70] ;  /* 0x00007004040f7981 */ /* 0x000ea8000c1e1900 */
[----:B--2---:R2:W-:Y:S04]  /*0630*/  STG.E desc[UR4][R6.64+0x70], R15 ;  /* 0x0000700f06007986 */ /* 0x0045e8000c101904 */
[----:B------:R-:W3:Y:S01]  /*0640*/  LDG.E R17, desc[UR4][R4.64+0x74] ;  /* 0x0000740404117981 */ /* 0x000ee2000c1e1900 */
[----:B-1----:R-:W-:Y:S01]  /*0650*/  IMAD R3, R0, 0x6, RZ ;  /* 0x0000000600037824 */ /* 0x002fe200078e02ff */
[----:B--2---:R-:W1:Y:S02]  /*0660*/  LDC.64 R14, c[0x0][0x3b8] ;  /* 0x0000ee00ff0e7b82 */ /* 0x004e640000000a00 */
[----:B---3--:R2:W-:Y:S04]  /*0670*/  STG.E desc[UR4][R6.64+0x74], R17 ;  /* 0x0000741106007986 */ /* 0x0085e8000c101904 */
[----:B------:R-:W3:Y:S04]  /*0680*/  LDG.E R19, desc[UR4][R4.64+0x78] ;  /* 0x0000780404137981 */ /* 0x000ee8000c1e1900 */
[----:B---3--:R-:W-:Y:S04]  /*0690*/  STG.E desc[UR4][R6.64+0x78], R19 ;  /* 0x0000781306007986 */ /* 0x008fe8000c101904 */
[----:B------:R-:W3:Y:S04]  /*06a0*/  LDG.E R21, desc[UR4][R4.64+0x7c] ;  /* 0x00007c0404157981 */ /* 0x000ee8000c1e1900 */
[----:B---3--:R3:W-:Y:S04]  /*06b0*/  STG.E desc[UR4][R6.64+0x7c], R21 ;  /* 0x00007c1506007986 */ /* 0x0087e8000c101904 */
[----:B------:R-:W4:Y:S01]  /*06c0*/  LDG.E R23, desc[UR4][R8.64+0x18] ;  /* 0x0000180408177981 */ /* 0x000f22000c1e1900 */
[----:B0-----:R-:W-:-:S03]  /*06d0*/  IMAD.WIDE R12, R3, 0x4, R12 ;  /* 0x00000004030c7825 */ /* 0x001fc600078e020c */
[----:B----4-:R-:W-:Y:S04]  /*06e0*/  STG.E desc[UR4][R10.64+0x18], R23 ;  /* 0x000018170a007986 */ /* 0x010fe8000c101904 */
[----:B------:R-:W4:Y:S01]  /*06f0*/  LDG.E R25, desc[UR4][R8.64+0x1c] ;  /* 0x00001c0408197981 */ /* 0x000f22000c1e1900 */
[----:B------:R-:W-:-:S03]  /*0700*/  IMAD R3, R2, 0x6, RZ ;  /* 0x0000000602037824 */ /* 0x000fc600078e02ff */
[----:B----4-:R0:W-:Y:S04]  /*0710*/  STG.E desc[UR4][R10.64+0x1c], R25 ;  /* 0x00001c190a007986 */ /* 0x0101e8000c101904 */
[----:B--2---:R-:W2:Y:S01]  /*0720*/  LDG.E R17, desc[UR4][R12.64] ;  /* 0x000000040c117981 */ /* 0x004ea2000c1e1900 */
[----:B-1----:R-:W-:-:S05]  /*0730*/  IMAD.WIDE R2, R3, 0x4, R14 ;  /* 0x0000000403027825 */ /* 0x002fca00078e020e */
[----:B--2---:R-:W-:Y:S04]  /*0740*/  STG.E desc[UR4][R2.64], R17 ;  /* 0x0000001102007986 */ /* 0x004fe8000c101904 */
[----:B------:R-:W2:Y:S04]  /*0750*/  LDG.E R5, desc[UR4][R12.64+0x4] ;  /* 0x000004040c057981 */ /* 0x000ea8000c1e1900 */
[----:B--2---:R-:W-:Y:S04]  /*0760*/  STG.E desc[UR4][R2.64+0x4], R5 ;  /* 0x0000040502007986 */ /* 0x004fe8000c101904 */
[----:B---3--:R-:W2:Y:S04]  /*0770*/  LDG.E R7, desc[UR4][R12.64+0x8] ;  /* 0x000008040c077981 */ /* 0x008ea8000c1e1900 */
[----:B--2---:R-:W-:Y:S04]  /*0780*/  STG.E desc[UR4][R2.64+0x8], R7 ;  /* 0x0000080702007986 */ /* 0x004fe8000c101904 */
[----:B------:R-:W2:Y:S04]  /*0790*/  LDG.E R9, desc[UR4][R12.64+0xc] ;  /* 0x00000c040c097981 */ /* 0x000ea8000c1e1900 */
[----:B--2---:R-:W-:Y:S04]  /*07a0*/  STG.E desc[UR4][R2.64+0xc], R9 ;  /* 0x00000c0902007986 */ /* 0x004fe8000c101904 */
[----:B0-----:R-:W2:Y:S04]  /*07b0*/  LDG.E R11, desc[UR4][R12.64+0x10] ;  /* 0x000010040c0b7981 */ /* 0x001ea8000c1e1900 */
[----:B--2---:R-:W-:Y:S04]  /*07c0*/  STG.E desc[UR4][R2.64+0x10], R11 ;  /* 0x0000100b02007986 */ /* 0x004fe8000c101904 */
[----:B------:R-:W2:Y:S04]  /*07d0*/  LDG.E R15, desc[UR4][R12.64+0x14] ;  /* 0x000014040c0f7981 */ /* 0x000ea8000c1e1900 */
[----:B--2---:R-:W-:Y:S01]  /*07e0*/  STG.E desc[UR4][R2.64+0x14], R15 ;  /* 0x0000140f02007986 */ /* 0x004fe2000c101904 */
[----:B------:R-:W-:Y:S05]  /*07f0*/  EXIT ;  /* 0x000000000000794d */ /* 0x000fea0003800000 */
.L_x_40:
        /* <DEDUP_REMOVED lines=16> */
.L_x_95:


//--------------------- .text.compute_2d_covariance --------------------------
	.section	.text.compute_2d_covariance,"ax",@progbits
	.align	128
        .global         compute_2d_covariance
        .type           compute_2d_covariance,@function
        .size           compute_2d_covariance,(.L_x_90 - compute_2d_covariance)
        .other          compute_2d_covariance,@"STO_CUDA_ENTRY STV_DEFAULT"
compute_2d_covariance:
.text.compute_2d_covariance:
        /* <DEDUP_REMOVED lines=10> */
[----:B------:R-:W-:Y:S01]  /*00a0*/  SHF.L.U32 R5, R0, 0x2, RZ ;  /* 0x0000000200057819 */ /* 0x000fe200000006ff */
[----:B------:R-:W-:-:S05]  /*00b0*/  HFMA2 R13, -RZ, RZ, 0, 5.9604644775390625e-08 ;  /* 0x00000001ff0d7431 */ /* 0x000fca00000001ff */
[----:B------:R-:W2:Y:S08]  /*00c0*/  LDC.64 R14, c[0x0][0x3b8] ;  /* 0x0000ee00ff0e7b82 */ /* 0x000eb00000000a00 */
[----:B------:R-:W3:Y:S08]  /*00d0*/  LDC.64 R20, c[0x0][0x390] ;  /* 0x0000e400ff147b82 */ /* 0x000ef00000000a00 */
[----:B------:R-:W4:Y:S01]  /*00e0*/  LDC.64 R16, c[0x0][0x388] ;  /* 0x0000e200ff107b82 */ /* 0x000f220000000a00 */
[----:B0-----:R-:W-:-:S05]  /*00f0*/  IMAD.WIDE R2, R5, 0x4, R2 ;  /* 0x0000000405027825 */ /* 0x001fca00078e0202 */
[----:B-1----:R-:W5:Y:S01]  /*0100*/  LDG.E R7, desc[UR4][R2.64] ;  /* 0x0000000402077981 */ /* 0x002f62000c1e1900 */
[----:B--2---:R-:W-:-:S03]  /*0110*/  IMAD.WIDE R14, R0, 0x4, R14 ;  /* 0x00000004000e7825 */ /* 0x004fc600078e020e */
[----:B------:R-:W5:Y:S04]  /*0120*/  LDG.E R6, desc[UR4][R2.64+0x4] ;  /* 0x0000040402067981 */ /* 0x000f68000c1e1900 */
[----:B------:R-:W5:Y:S01]  /*0130*/  LDG.E R4, desc[UR4][R2.64+0xc] ;  /* 0x00000c0402047981 */ /* 0x000f62000c1e1900 */
[----:B---3--:R-:W-:-:S03]  /*0140*/  IMAD.WIDE R20, R5, 0x4, R20 ;  /* 0x0000000405147825 */ /* 0x008fc600078e0214 */
[----:B------:R0:W2:Y:S04]  /*0150*/  LDG.E R5, desc[UR4][R2.64+0x8] ;  /* 0x0000080402057981 */ /* 0x0000a8000c1e1900 */
[----:B------:R1:W-:Y:S04]  /*0160*/  STG.E desc[UR4][R14.64], R13 ;  /* 0x0000000d0e007986 */ /* 0x0003e8000c101904 */
[----:B------:R-:W3:Y:S04]  /*0170*/  LDG.E R10, desc[UR4][R20.64+0x4] ;  /* 0x00000404140a7981 */ /* 0x000ee8000c1e1900 */
[----:B------:R-:W3:Y:S04]  /*0180*/  LDG.E R22, desc[UR4][R20.64+0xc] ;  /* 0x00000c0414167981 */ /* 0x000ee8000c1e1900 */
[----:B------:R-:W2:Y:S04]  /*0190*/  LDG.E R11, desc[UR4][R20.64] ;  /* 0x00000004140b7981 */ /* 0x000ea8000c1e1900 */
[----:B------:R3:W2:Y:S01]  /*01a0*/  LDG.E R19, desc[UR4][R20.64+0x8] ;  /* 0x0000080414137981 */ /* 0x0006a2000c1e1900 */
[----:B------:R-:W-:-:S05]  /*01b0*/  LEA R8, R0, R0, 0x1 ;  /* 0x0000000000087211 */ /* 0x000fca00078e08ff */
[----:B----4-:R-:W-:-:S05]  /*01c0*/  IMAD.WIDE R16, R8, 0x4, R16 ;  /* 0x0000000408107825 */ /* 0x010fca00078e0210 */
[----:B------:R-:W4:Y:S04]  /*01d0*/  LDG.E R9, desc[UR4][R16.64+0x4] ;  /* 0x0000040410097981 */ /* 0x000f28000c1e1900 */
[----:B------:R-:W4:Y:S01]  /*01e0*/  LDG.E R12, desc[UR4][R16.64] ;  /* 0x00000004100c7981 */ /* 0x000f22000c1e1900 */
[----:B0-----:R-:W0:Y:S03]  /*01f0*/  LDC.64 R2, c[0x0][0x398] ;  /* 0x0000e600ff027b82 */ /* 0x001e260000000a00 */
[----:B-1----:R1:W4:Y:S01]  /*0200*/  LDG.E R14, desc[UR4][R16.64+0x8] ;  /* 0x00000804100e7981 */ /* 0x002322000c1e1900 */
[-C--:B---3--:R-:W-:Y:S01]  /*0210*/  FMUL R24, R10, R22.reuse ;  /* 0x000000160a187220 */ /* 0x088fe20000400000 */
[----:B------:R-:W-:Y:S01]  /*0220*/  FMUL R21, R22, R22 ;  /* 0x0000001616157220 */ /* 0x000fe20000400000 */
[C---:B--2---:R-:W-:Y:S01]  /*0230*/  FMUL R26, R11.reuse, R10 ;  /* 0x0000000a0b1a7220 */ /* 0x044fe20000400000 */
[-C--:B------:R-:W-:Y:S01]  /*0240*/  FMUL R15, R11, R22.reuse ;  /* 0x000000160b0f7220 */ /* 0x080fe20000400000 */
[-C--:B------:R-:W-:Y:S01]  /*0250*/  FMUL R23, R19, R19.reuse ;  /* 0x0000001313177220 */ /* 0x080fe20000400000 */
[CCC-:B------:R-:W-:Y:S01]  /*0260*/  FFMA R18, R11.reuse, R19.reuse, R24.reuse ;  /* 0x000000130b127223 */ /* 0x1c0fe20000000018 */
[-C--:B------:R-:W-:Y:S01]  /*0270*/  FFMA R13, -R11, R19.reuse, R24 ;  /* 0x000000130b0d7223 */ /* 0x080fe20000000118 */
[CCC-:B------:R-:W-:Y:S01]  /*0280*/  FFMA R20, R19.reuse, R22.reuse, -R26.reuse ;  /* 0x0000001613147223 */ /* 0x1c0fe2000000081a */
[----:B------:R-:W-:Y:S01]  /*0290*/  FFMA R11, R19, R22, R26 ;  /* 0x00000016130b7223 */ /* 0x000fe2000000001a */
[CCC-:B------:R-:W-:Y:S01]  /*02a0*/  FFMA R22, R10.reuse, R19.reuse, -R15.reuse ;  /* 0x000000130a167223 */ /* 0x1c0fe2000000080f */
[C---:B------:R-:W-:Y:S01]  /*02b0*/  FFMA R15, R10.reuse, R19, R15 ;  /* 0x000000130a0f7223 */ /* 0x040fe2000000000f */
[CC--:B------:R-:W-:Y:S01]  /*02c0*/  FFMA R25, R10.reuse, R10.reuse, R23 ;  /* 0x0000000a0a197223 */ /* 0x0c0fe20000000017 */
[--C-:B------:R-:W-:Y:S01]  /*02d0*/  FFMA R10, R10, R10, R21.reuse ;  /* 0x0000000a0a0a7223 */ /* 0x100fe20000000015 */
[----:B-1----:R-:W-:Y:S01]  /*02e0*/  FADD R16, R23, R21 ;  /* 0x0000001517107221 */ /* 0x002fe20000000000 */
[----:B0-----:R-:W2:Y:S02]  /*02f0*/  LDG.E R19, desc[UR4][R2.64+0x8] ;  /* 0x0000080402137981 */ /* 0x001ea4000c1e1900 */
[----:B------:R-:W-:-:S02]  /*0300*/  FADD R17, R10, R10 ;  /* 0x0000000a0a117221 */ /* 0x000fc40000000000 */
[----:B------:R-:W3:Y:S01]  /*0310*/  LDG.E R23, desc[UR4][R2.64+0x4] ;  /* 0x0000040402177981 */ /* 0x000ee2000c1e1900 */
[----:B------:R-:W-:Y:S01]  /*0320*/  FADD R10, R22, R22 ;  /* 0x00000016160a7221 */ /* 0x000fe20000000000 */
[----:B------:R-:W-:Y:S01]  /*0330*/  FADD R16, R16, R16 ;  /* 0x0000001010107221 */ /* 0x000fe20000000000 */
[----:B------:R-:W-:Y:S01]  /*0340*/  FADD R24, -R17, 1 ;  /* 0x3f80000011187421 */ /* 0x000fe20000000100 */
[----:B------:R-:W2:Y:S01]  /*0350*/  LDG.E R21, desc[UR4][R2.64] ;  /* 0x0000000402157981 */ /* 0x000ea2000c1e1900 */
[----:B------:R-:W-:Y:S01]  /*0360*/  FADD R27, R15, R15 ;  /* 0x0000000f0f1b7221 */ /* 0x000fe20000000000 */
[----:B------:R-:W-:Y:S01]  /*0370*/  FADD R13, R13, R13 ;  /* 0x0000000d0d0d7221 */ /* 0x000fe20000000000 */
[----:B------:R-:W-:Y:S01]  /*0380*/  FADD R15, -R16, 1 ;  /* 0x3f800000100f7421 */ /* 0x000fe20000000100 */
[C---:B----4-:R-:W-:Y:S01]  /*0390*/  FMUL R17, R9.reuse, R10 ;  /* 0x0000000a09117220 */ /* 0x050fe20000400000 */
[----:B------:R-:W-:Y:S01]  /*03a0*/  FMUL R10, R9, R24 ;  /* 0x00000018090a7220 */ /* 0x000fe20000400000 */
[----:B------:R-:W-:Y:S01]  /*03b0*/  FADD R22, R11, R11 ;  /* 0x0000000b0b167221 */ /* 0x000fe20000000000 */
[C---:B------:R-:W-:Y:S01]  /*03c0*/  FMUL R16, R12.reuse, R13 ;  /* 0x0000000d0c107220 */ /* 0x040fe20000400000 */
[C---:B------:R-:W-:Y:S01]  /*03d0*/  FMUL R15, R12.reuse, R15 ;  /* 0x0000000f0c0f7220 */ /* 0x040fe20000400000 */
[----:B------:R-:W-:Y:S01]  /*03e0*/  FMUL R11, R12, R27 ;  /* 0x0000001b0c0b7220 */ /* 0x000fe20000400000 */
[----:B------:R-:W-:Y:S01]  /*03f0*/  FMUL R24, R17, R10 ;  /* 0x0000000a11187220 */ /* 0x000fe20000400000 */
[----:B------:R-:W4:Y:S01]  /*0400*/  LDG.E R13, desc[UR4][R2.64+0x14] ;  /* 0x00001404020d7981 */ /* 0x000f22000c1e1900 */
[----:B------:R-:W-:Y:S01]  /*0410*/  FMUL R26, R9, R22 ;  /* 0x00000016091a7220 */ /* 0x000fe20000400000 */
[C---:B------:R-:W-:Y:S01]  /*0420*/  FMUL R9, R15.reuse, R16 ;  /* 0x000000100f097220 */ /* 0x040fe20000400000 */
[C---:B------:R-:W-:Y:S01]  /*0430*/  FMUL R22, R15.reuse, R15 ;  /* 0x0000000f0f167220 */ /* 0x040fe20000400000 */
[----:B------:R-:W-:-:S02]  /*0440*/  FFMA R24, R15, R11, R24 ;  /* 0x0000000b0f187223 */ /* 0x000fc40000000018 */
[----:B------:R-:W4:Y:S01]  /*0450*/  LDG.E R15, desc[UR4][R2.64+0x10] ;  /* 0x00001004020f7981 */ /* 0x000f22000c1e1900 */
[----:B------:R-:W-:-:S03]  /*0460*/  FFMA R12, R17, R26, R9 ;  /* 0x0000001a110c7223 */ /* 0x000fc60000000009 */
[----:B------:R-:W4:Y:S01]  /*0470*/  LDG.E R9, desc[UR4][R2.64+0x18] ;  /* 0x0000180402097981 */ /* 0x000f22000c1e1900 */
[----:B------:R-:W-:Y:S01]  /*0480*/  FFMA R22, R17, R17, R22 ;  /* 0x0000001111167223 */ /* 0x000fe20000000016 */
[-C--:B------:R-:W-:Y:S01]  /*0490*/  FMUL R17, R26, R26.reuse ;  /* 0x0000001a1a117220 */ /* 0x080fe20000400000 */
[----:B------:R-:W-:-:S03]  /*04a0*/  FMUL R28, R10, R26 ;  /* 0x0000001a0a1c7220 */ /* 0x000fc60000400000 */
[-C--:B------:R-:W-:Y:S01]  /*04b0*/  FFMA R26, R16, R16.reuse, R17 ;  /* 0x00000010101a7223 */ /* 0x080fe20000000011 */
[C---:B------:R-:W-:Y:S01]  /*04c0*/  FFMA R16, R11.reuse, R16, R28 ;  /* 0x000000100b107223 */ /* 0x040fe2000000001c */
[----:B------:R-:W-:Y:S01]  /*04d0*/  FMUL R28, R10, R10 ;  /* 0x0000000a0a1c7220 */ /* 0x000fe20000400000 */
[----:B------:R-:W4:Y:S04]  /*04e0*/  LDG.E R17, desc[UR4][R2.64+0x28] ;  /* 0x0000280402117981 */ /* 0x000f28000c1e1900 */
[----:B------:R-:W4:Y:S01]  /*04f0*/  LDG.E R10, desc[UR4][R2.64+0x24] ;  /* 0x00002404020a7981 */ /* 0x000f22000c1e1900 */
[----:B------:R-:W-:-:S03]  /*0500*/  FFMA R27, R11, R11, R28 ;  /* 0x0000000b0b1b7223 */ /* 0x000fc6000000001c */
[----:B------:R0:W4:Y:S01]  /*0510*/  LDG.E R11, desc[UR4][R2.64+0x20] ;  /* 0x00002004020b7981 */ /* 0x000122000c1e1900 */
[----:B------:R-:W-:Y:S01]  /*0520*/  FADD R28, R25, R25 ;  /* 0x00000019191c7221 */ /* 0x000fe20000000000 */
[----:B------:R-:W-:Y:S01]  /*0530*/  FADD R29, R20, R20 ;  /* 0x00000014141d7221 */ /* 0x000fe20000000000 */
[----:B------:R-:W-:-:S03]  /*0540*/  FADD R25, R18, R18 ;  /* 0x0000001212197221 */ /* 0x000fc60000000000 */
[C---:B------:R-:W-:Y:S01]  /*0550*/  FMUL R18, R14.reuse, R29 ;  /* 0x0000001d0e127220 */ /* 0x040fe20000400000 */
[----:B------:R-:W-:Y:S01]  /*0560*/  FMUL R29, R14, R25 ;  /* 0x000000190e1d7220 */ /* 0x000fe20000400000 */
[----:B------:R-:W-:Y:S02]  /*0570*/  FADD R28, -R28, 1 ;  /* 0x3f8000001c1c7421 */ /* 0x000fe40000000100 */
[-C--:B------:R-:W-:Y:S01]  /*0580*/  FFMA R20, R18, R18.reuse, R27 ;  /* 0x0000001212147223 */ /* 0x080fe2000000001b */
[C---:B------:R-:W-:Y:S01]  /*0590*/  FFMA R24, R29.reuse, R18, R24 ;  /* 0x000000121d187223 */ /* 0x040fe20000000018 */
[----:B------:R-:W-:Y:S01]  /*05a0*/  FMUL R25, R14, R28 ;  /* 0x0000001c0e197220 */ /* 0x000fe20000400000 */
[----:B------:R-:W-:-:S03]  /*05b0*/  FFMA R22, R29, R29, R22 ;  /* 0x0000001d1d167223 */ /* 0x000fc60000000016 */
[-C--:B------:R-:W-:Y:S01]  /*05c0*/  FFMA R12, R29, R25.reuse, R12 ;  /* 0x000000191d0c7223 */ /* 0x080fe2000000000c */
[-C--:B------:R-:W-:Y:S01]  /*05d0*/  FFMA R16, R18, R25.reuse, R16 ;  /* 0x0000001912107223 */ /* 0x080fe20000000010 */
[----:B------:R-:W-:Y:S01]  /*05e0*/  FFMA R26, R25, R25, R26 ;  /* 0x00000019191a7223 */ /* 0x000fe2000000001a */
[-C--:B---3--:R-:W-:Y:S01]  /*05f0*/  FMUL R27, R20, R23.reuse ;  /* 0x00000017141b7220 */ /* 0x088fe20000400000 */
[----:B0-----:R-:W-:-:S03]  /*0600*/  FMUL R3, R24, R23 ;  /* 0x0000001718037220 */ /* 0x001fc60000400000 */
[-C--:B--2---:R-:W-:Y:S01]  /*0610*/  FFMA R27, R24, R21.reuse, R27 ;  /* 0x00000015181b7223 */ /* 0x084fe2000000001b */
[----:B------:R-:W-:-:S03]  /*0620*/  FFMA R3, R22, R21, R3 ;  /* 0x0000001516037223 */ /* 0x000fc60000000003 */
[-C--:B------:R-:W-:Y:S01]  /*0630*/  FFMA R14, R16, R19.reuse, R27 ;  /* 0x00000013100e7223 */ /* 0x080fe2000000001b */
[----:B------:R-:W-:Y:S01]  /*0640*/  FFMA R18, R12, R19, R3 ;  /* 0x000000130c127223 */ /* 0x000fe20000000003 */
[----:B------:R-:W-:Y:S02]  /*0650*/  FMUL R3, R16, R23 ;  /* 0x0000001710037220 */ /* 0x000fe40000400000 */
[----:B------:R-:W-:Y:S02]  /*0660*/  FMUL R2, R23, R14 ;  /* 0x0000000e17027220 */ /* 0x000fe40000400000 */
[----:B------:R-:W-:Y:S01]  /*0670*/  FFMA R3, R12, R21, R3 ;  /* 0x000000150c037223 */ /* 0x000fe20000000003 */
[-C--:B----4-:R-:W-:Y:S01]  /*0680*/  FMUL R23, R20, R13.reuse ;  /* 0x0000000d14177220 */ /* 0x090fe20000400000 */
[----:B------:R-:W-:Y:S01]  /*0690*/  FFMA R2, R21, R18, R2 ;  /* 0x0000001215027223 */ /* 0x000fe20000000002 */
[----:B------:R-:W-:Y:S01]  /*06a0*/  FMUL R21, R24, R13 ;  /* 0x0000000d18157220 */ /* 0x000fe20000400000 */
[----:B------:R-:W-:Y:S01]  /*06b0*/  FFMA R28, R26, R19, R3 ;  /* 0x000000131a1c7223 */ /* 0x000fe20000000003 */
[----:B------:R-:W-:-:S02]  /*06c0*/  FFMA R3, R24, R15, R23 ;  /* 0x0000000f18037223 */ /* 0x000fc40000000017 */
[----:B------:R-:W-:Y:S01]  /*06d0*/  FFMA R23, R22, R15, R21 ;  /* 0x0000000f16177223 */ /* 0x000fe20000000015 */
[----:B------:R-:W-:Y:S01]  /*06e0*/  FFMA R19, R19, R28, R2 ;  /* 0x0000001c13137223 */ /* 0x000fe20000000002 */
[----:B------:R-:W-:Y:S01]  /*06f0*/  FMUL R2, R13, R14 ;  /* 0x0000000e0d027220 */ /* 0x000fe20000400000 */
[C---:B------:R-:W-:Y:S01]  /*0700*/  FFMA R21, R16.reuse, R9, R3 ;  /* 0x0000000910157223 */ /* 0x040fe20000000003 */
[----:B------:R-:W-:Y:S02]  /*0710*/  FMUL R3, R16, R13 ;  /* 0x0000000d10037220 */ /* 0x000fe40000400000 */
[----:B------:R-:W-:Y:S01]  /*0720*/  FFMA R25, R15, R18, R2 ;  /* 0x000000120f197223 */ /* 0x000fe20000000002 */
[----:B------:R-:W-:Y:S01]  /*0730*/  FMUL R27, R13, R21 ;  /* 0x000000150d1b7220 */ /* 0x000fe20000400000 */
[C---:B------:R-:W-:Y:S02]  /*0740*/  FFMA R13, R12.reuse, R15, R3 ;  /* 0x0000000f0c0d7223 */ /* 0x040fe40000000003 */
[----:B------:R-:W0:Y:S01]  /*0750*/  LDC.64 R2, c[0x0][0x3a0] ;  /* 0x0000e800ff027b82 */ /* 0x000e220000000a00 */
[----:B------:R-:W-:-:S04]  /*0760*/  FFMA R23, R12, R9, R23 ;  /* 0x000000090c177223 */ /* 0x000fc80000000017 */
[----:B------:R-:W-:Y:S01]  /*0770*/  FFMA R15, R15, R23, R27 ;  /* 0x000000170f0f7223 */ /* 0x000fe2000000001b */
[----:B------:R-:W-:-:S04]  /*0780*/  FMUL R27, R24, R10 ;  /* 0x0000000a181b7220 */ /* 0x000fc80000400000 */
[----:B------:R-:W-:Y:S01]  /*0790*/  FFMA R27, R22, R11, R27 ;  /* 0x0000000b161b7223 */ /* 0x000fe2000000001b */
[-C--:B------:R-:W-:Y:S01]  /*07a0*/  FMUL R22, R16, R10.reuse ;  /* 0x0000000a10167220 */ /* 0x080fe20000400000 */
[----:B------:R-:W-:Y:S02]  /*07b0*/  FMUL R29, R20, R10 ;  /* 0x0000000a141d7220 */ /* 0x000fe40000400000 */
[C---:B------:R-:W-:Y:S01]  /*07c0*/  FFMA R20, R12.reuse, R17, R27 ;  /* 0x000000110c147223 */ /* 0x040fe2000000001b */
[-C--:B------:R-:W-:Y:S02]  /*07d0*/  FFMA R22, R12, R11.reuse, R22 ;  /* 0x0000000b0c167223 */ /* 0x080fe40000000016 */
[----:B0-----:R0:W5:Y:S04]  /*07e0*/  LDG.E R12, desc[UR4][R2.64] ;  /* 0x00000004020c7981 */ /* 0x001168000c1e1900 */
[----:B------:R0:W5:Y:S01]  /*07f0*/  LDG.E R27, desc[UR4][R2.64+0x14] ;  /* 0x00001404021b7981 */ /* 0x000162000c1e1900 */
[----:B------:R-:W-:Y:S01]  /*0800*/  FMUL R14, R10, R14 ;  /* 0x0000000e0a0e7220 */ /* 0x000fe20000400000 */
[----:B------:R-:W-:-:S03]  /*0810*/  FFMA R29, R24, R11, R29 ;  /* 0x0000000b181d7223 */ /* 0x000fc6000000001d */
[----:B------:R-:W-:Y:S01]  /*0820*/  FFMA R18, R11, R18, R14 ;  /* 0x000000120b127223 */ /* 0x000fe2000000000e */
[----:B------:R-:W-:Y:S01]  /*0830*/  FADD R14, |R5|, -RZ ;  /* 0x800000ff050e7221 */ /* 0x000fe20000000200 */
[----:B------:R-:W-:-:S04]  /*0840*/  FFMA R29, R16, R17, R29 ;  /* 0x00000011101d7223 */ /* 0x000fc8000000001d */
[----:B------:R-:W-:-:S04]  /*0850*/  IADD3 R16, PT, PT, R14, 0x1800000, RZ ;  /* 0x018000000e107810 */ /* 0x000fc80007ffe0ff */
[----:B------:R-:W-:-:S04]  /*0860*/  LOP3.LUT R16, R16, 0x7f800000, RZ, 0xc0, !PT ;  /* 0x7f80000010107812 */ /* 0x000fc800078ec0ff */
[----:B------:R-:W-:Y:S01]  /*0870*/  ISETP.GT.U32.AND P0, PT, R16, 0x1ffffff, PT ;  /* 0x01ffffff1000780c */ /* 0x000fe20003f04070 */
[C---:B------:R-:W-:Y:S01]  /*0880*/  FMUL R16, R10.reuse, R21 ;  /* 0x000000150a107220 */ /* 0x040fe20000400000 */
[----:B------:R-:W-:Y:S01]  /*0890*/  FMUL R29, R10, R29 ;  /* 0x0000001d0a1d7220 */ /* 0x000fe20000400000 */
[C---:B------:R-:W-:Y:S01]  /*08a0*/  FFMA R10, R26.reuse, R9, R13 ;  /* 0x000000091a0a7223 */ /* 0x040fe2000000000d */
[----:B------:R-:W-:Y:S01]  /*08b0*/  FFMA R22, R26, R17, R22 ;  /* 0x000000111a167223 */ /* 0x000fe20000000016 */
[C---:B------:R-:W-:Y:S01]  /*08c0*/  FFMA R16, R11.reuse, R23, R16 ;  /* 0x000000170b107223 */ /* 0x040fe20000000010 */
[----:B------:R-:W-:Y:S01]  /*08d0*/  FFMA R29, R11, R20, R29 ;  /* 0x000000140b1d7223 */ /* 0x000fe2000000001d */
[----:B------:R-:W-:Y:S01]  /*08e0*/  BSSY.RECONVERGENT B0, `(.L_x_41) ;  /* 0x0000011000007945 */ /* 0x000fe20003800200 */
[C---:B------:R-:W-:Y:S01]  /*08f0*/  FFMA R15, R9.reuse, R10, R15 ;  /* 0x0000000a090f7223 */ /* 0x040fe2000000000f */
[-C--:B------:R-:W-:Y:S01]  /*0900*/  FFMA R25, R9, R28.reuse, R25 ;  /* 0x0000001c09197223 */ /* 0x080fe20000000019 */
[C---:B------:R-:W-:Y:S01]  /*0910*/  FFMA R18, R17.reuse, R28, R18 ;  /* 0x0000001c11127223 */ /* 0x040fe20000000012 */
[C---:B------:R-:W-:Y:S01]  /*0920*/  FFMA R10, R17.reuse, R10, R16 ;  /* 0x0000000a110a7223 */ /* 0x040fe20000000010 */
[----:B------:R-:W-:Y:S01]  /*0930*/  FFMA R17, R17, R22, R29 ;  /* 0x0000001611117223 */ /* 0x000fe2000000001d */
[----:B------:R-:W-:Y:S01]  /*0940*/  LEA R9, R0, R0, 0x2 ;  /* 0x0000000000097211 */ /* 0x000fe200078e10ff */
[----:B0-----:R-:W-:Y:S06]  /*0950*/  @P0 BRA `(.L_x_42) ;  /* 0x0000000000140947 */ /* 0x001fec0003800000 */
[----:B------:R-:W-:Y:S02]  /*0960*/  MOV R0, R14 ;  /* 0x0000000e00007202 */ /* 0x000fe40000000f00 */
[----:B------:R-:W-:-:S07]  /*0970*/  MOV R14, 0x990 ;  /* 0x00000990000e7802 */ /* 0x000fce0000000f00 */
[----:B-----5:R-:W-:Y:S05]  /*0980*/  CALL.REL.NOINC `($__internal_5_$__cuda_sm20_rcp_rn_f32_slowpath) ;  /* 0x0000000c00907944 */ /* 0x020fea0003c00000 */
[----:B------:R-:W-:Y:S01]  /*0990*/  MOV R2, R0 ;  /* 0x0000000000027202 */ /* 0x000fe20000000f00 */
[----:B------:R-:W-:Y:S06]  /*09a0*/  BRA `(.L_x_43) ;  /* 0x0000000000107947 */ /* 0x000fec0003800000 */
.L_x_42:
[----:B------:R-:W0:Y:S02]  /*09b0*/  MUFU.RCP R2, |R5| ;  /* 0x4000000500027308 */ /* 0x000e240000001000 */
[----:B0-----:R-:W-:-:S04]  /*09c0*/  FFMA R0, |R5|, R2, -1 ;  /* 0xbf80000005007423 */ /* 0x001fc80000000202 */
[----:B------:R-:W-:-:S04]  /*09d0*/  FADD.FTZ R3, -R0, -RZ ;  /* 0x800000ff00037221 */ /* 0x000fc80000010100 */
[----:B------:R-:W-:-:S07]  /*09e0*/  FFMA R2, R2, R3, R2 ;  /* 0x0000000302027223 */ /* 0x000fce0000000002 */
.L_x_43:
[----:B------:R-:W-:Y:S05]  /*09f0*/  BSYNC.RECONVERGENT B0 ;  /* 0x0000000000007941 */ /* 0x000fea0003800200 */
.L_x_41:
[----:B-----5:R-:W-:Y:S01]  /*0a00*/  FMUL R0, R7, -R12 ;  /* 0x8000000c07007220 */ /* 0x020fe20000400000 */
[-C--:B------:R-:W-:Y:S01]  /*0a10*/  FMUL R3, R2, R2.reuse ;  /* 0x0000000202037220 */ /* 0x080fe20000400000 */
[----:B------:R-:W-:Y:S01]  /*0a20*/  FMUL R14, R6, -R27 ;  /* 0x8000001b060e7220 */ /* 0x000fe20000400000 */
[-C--:B------:R-:W-:Y:S01]  /*0a30*/  FMUL R12, R12, R2.reuse ;  /* 0x000000020c0c7220 */ /* 0x080fe20000400000 */
[----:B------:R-:W-:Y:S01]  /*0a40*/  FMUL R27, R27, R2 ;  /* 0x000000021b1b7220 */ /* 0x000fe20000400000 */
[C---:B------:R-:W-:Y:S01]  /*0a50*/  FMUL R0, R3.reuse, R0 ;  /* 0x0000000003007220 */ /* 0x040fe20000400000 */
[----:B------:R-:W-:Y:S01]  /*0a60*/  FMUL R3, R3, R14 ;  /* 0x0000000e03037220 */ /* 0x000fe20000400000 */
[C---:B------:R-:W-:Y:S01]  /*0a70*/  FADD R11, R12.reuse, R12 ;  /* 0x0000000c0c0b7221 */ /* 0x040fe20000000000 */
[----:B------:R-:W-:Y:S01]  /*0a80*/  FMUL R2, R12, R27 ;  /* 0x0000001b0c027220 */ /* 0x000fe20000400000 */
[----:B------:R-:W-:Y:S01]  /*0a90*/  FADD R20, R27, R27 ;  /* 0x0000001b1b147221 */ /* 0x000fe20000000000 */
[-C--:B------:R-:W-:Y:S01]  /*0aa0*/  FMUL R14, R0, R3.reuse ;  /* 0x00000003000e7220 */ /* 0x080fe20000400000 */
[C---:B------:R-:W-:Y:S01]  /*0ab0*/  FMUL R16, R12.reuse, R3 ;  /* 0x000000030c107220 */ /* 0x040fe20000400000 */
[----:B------:R-:W-:Y:S01]  /*0ac0*/  FMUL R12, R12, R12 ;  /* 0x0000000c0c0c7220 */ /* 0x000fe20000400000 */
[C---:B------:R-:W-:Y:S01]  /*0ad0*/  FMUL R11, R0.reuse, R11 ;  /* 0x0000000b000b7220 */ /* 0x040fe20000400000 */
[----:B------:R-:W-:Y:S01]  /*0ae0*/  FMUL R14, R17, R14 ;  /* 0x0000000e110e7220 */ /* 0x000fe20000400000 */
[----:B------:R-:W-:Y:S03]  /*0af0*/  BSSY.RECONVERGENT B0, `(.L_x_44) ;  /* 0x0000033000007945 */ /* 0x000fe60003800200 */
[----:B------:R-:W-:Y:S01]  /*0b00*/  FFMA R13, R25, R2, R14 ;  /* 0x00000002190d7223 */ /* 0x000fe2000000000e */
[C---:B------:R-:W-:Y:S01]  /*0b10*/  FMUL R2, R0.reuse, R0 ;  /* 0x0000000000027220 */ /* 0x040fe20000400000 */
[----:B------:R-:W-:Y:S01]  /*0b20*/  FMUL R14, R3, R3 ;  /* 0x00000003030e7220 */ /* 0x000fe20000400000 */
[-C--:B------:R-:W-:Y:S01]  /*0b30*/  FMUL R0, R0, R27.reuse ;  /* 0x0000001b00007220 */ /* 0x080fe20000400000 */
[----:B------:R-:W-:Y:S01]  /*0b40*/  FFMA R16, R18, R16, R13 ;  /* 0x0000001012107223 */ /* 0x000fe2000000000d */
[C---:B------:R-:W-:Y:S01]  /*0b50*/  FMUL R2, R17.reuse, R2 ;  /* 0x0000000211027220 */ /* 0x040fe20000400000 */
[----:B------:R-:W-:Y:S01]  /*0b60*/  FMUL R14, R17, R14 ;  /* 0x0000000e110e7220 */ /* 0x000fe20000400000 */
[----:B------:R-:W-:Y:S01]  /*0b70*/  FMUL R13, R3, R20 ;  /* 0x00000014030d7220 */ /* 0x000fe20000400000 */
[----:B------:R-:W-:Y:S01]  /*0b80*/  FFMA R0, R25, R0, R16 ;  /* 0x0000000019007223 */ /* 0x000fe20000000010 */
[----:B------:R-:W-:Y:S01]  /*0b90*/  FFMA R19, R19, R12, R2 ;  /* 0x0000000c13137223 */ /* 0x000fe20000000002 */
[----:B------:R-:W-:-:S02]  /*0ba0*/  FMUL R12, R27, R27 ;  /* 0x0000001b1b0c7220 */ /* 0x000fc40000400000 */
[----:B------:R-:W0:Y:S01]  /*0bb0*/  F2F.F64.F32 R2, R0 ;  /* 0x0000000000027310 */ /* 0x000e220000201800 */
[----:B------:R-:W-:Y:S01]  /*0bc0*/  FFMA R11, R18, R11, R19 ;  /* 0x0000000b120b7223 */ /* 0x000fe20000000013 */
[----:B------:R-:W-:Y:S01]  /*0bd0*/  FFMA R15, R15, R12, R14 ;  /* 0x0000000c0f0f7223 */ /* 0x000fe2000000000e */
[----:B------:R-:W-:Y:S01]  /*0be0*/  HFMA2 R19, -RZ, RZ, 1.9609375, 0 ;  /* 0x3fd80000ff137431 */ /* 0x000fe200000001ff */
[----:B------:R-:W-:Y:S01]  /*0bf0*/  MOV R18, 0x0 ;  /* 0x0000000000127802 */ /* 0x000fe20000000f00 */
[----:B------:R-:W-:Y:S01]  /*0c00*/  FADD R20, R11, 9.9999999392252902908e-09 ;  /* 0x322bcc770b147421 */ /* 0x000fe20000000000 */
[----:B------:R-:W-:Y:S02]  /*0c10*/  FFMA R10, R10, R13, R15 ;  /* 0x0000000d0a0a7223 */ /* 0x000fe4000000000f */
[----:B------:R-:W1:Y:S01]  /*0c20*/  LDC.64 R14, c[0x0][0x3a8] ;  /* 0x0000ea00ff0e7b82 */ /* 0x000e620000000a00 */
[----:B------:R-:W-:Y:S01]  /*0c30*/  F2F.F64.F32 R12, R20 ;  /* 0x00000014000c7310 */ /* 0x000fe20000201800 */
[----:B------:R-:W-:Y:S01]  /*0c40*/  FADD R21, R10, 9.9999999392252902908e-09 ;  /* 0x322bcc770a157421 */ /* 0x000fe20000000000 */
[----:B0-----:R-:W-:-:S06]  /*0c50*/  DMUL R2, R2, R2 ;  /* 0x0000000202027228 */ /* 0x001fcc0000000000 */
[----:B------:R-:W0:Y:S02]  /*0c60*/  F2F.F64.F32 R10, R21 ;  /* 0x00000015000a7310 */ /* 0x000e240000201800 */
[C---:B0-----:R-:W-:Y:S01]  /*0c70*/  DFMA R2, R12.reuse, R10, -R2 ;  /* 0x0000000a0c02722b */ /* 0x041fe20000000802 */
[----:B-1----:R-:W-:Y:S01]  /*0c80*/  IMAD.WIDE R24, R8, 0x4, R14 ;  /* 0x0000000408187825 */ /* 0x002fe200078e020e */
[----:B------:R-:W-:-:S04]  /*0c90*/  DADD R12, R12, R10 ;  /* 0x000000000c0c7229 */ /* 0x000fc8000000000a */
[----:B------:R0:W-:Y:S02]  /*0ca0*/  STG.E desc[UR4][R24.64], R20 ;  /* 0x0000001418007986 */ /* 0x0001e4000c101904 */
[----:B------:R-:W-:Y:S02]  /*0cb0*/  DMUL R2, R2, -4 ;  /* 0xc010000002027828 */ /* 0x000fe40000000000 */
[----:B------:R0:W-:Y:S04]  /*0cc0*/  STG.E desc[UR4][R24.64+0x4], R0 ;  /* 0x0000040018007986 */ /* 0x0001e8000c101904 */
[----:B------:R0:W-:Y:S02]  /*0cd0*/  STG.E desc[UR4][R24.64+0x8], R21 ;  /* 0x0000081518007986 */ /* 0x0001e4000c101904 */
[----:B------:R-:W-:-:S08]  /*0ce0*/  DFMA R10, R12, R12, R2 ;  /* 0x0000000c0c0a722b */ /* 0x000fd00000000002 */
[----:B------:R-:W-:-:S06]  /*0cf0*/  DSETP.GEU.AND P0, PT, R10, RZ, PT ;  /* 0x000000ff0a00722a */ /* 0x000fcc0003f0e000 */
[----:B------:R-:W-:Y:S02]  /*0d00*/  FSEL R11, R11, RZ, P0 ;  /* 0x000000ff0b0b7208 */ /* 0x000fe40000000000 */
[----:B------:R-:W-:Y:S02]  /*0d10*/  FSEL R10, R10, RZ, P0 ;  /* 0x000000ff0a0a7208 */ /* 0x000fe40000000000 */
[----:B------:R-:W1:Y:S01]  /*0d20*/  MUFU.RSQ64H R3, R11 ;  /* 0x0000000b00037308 */ /* 0x000e620000001c00 */
[----:B------:R-:W-:-:S04]  /*0d30*/  IADD3 R2, PT, PT, R11, -0x3500000, RZ ;  /* 0xfcb000000b027810 */ /* 0x000fc80007ffe0ff */
[----:B------:R-:W-:Y:S02]  /*0d40*/  ISETP.GE.U32.AND P0, PT, R2, 0x7ca00000, PT ;  /* 0x7ca000000200780c */ /* 0x000fe40003f06070 */
[----:B-1----:R-:W-:-:S08]  /*0d50*/  DMUL R16, R2, R2 ;  /* 0x0000000202107228 */ /* 0x002fd00000000000 */
[----:B------:R-:W-:-:S08]  /*0d60*/  DFMA R16, -R16, R10, 1 ;  /* 0x3ff000001010742b */ /* 0x000fd0000000010a */
[----:B------:R-:W-:Y:S02]  /*0d70*/  DFMA R18, R16, R18, 0.5 ;  /* 0x3fe000001012742b */ /* 0x000fe40000000012 */
[----:B------:R-:W-:-:S08]  /*0d80*/  DMUL R16, R2, R16 ;  /* 0x0000001002107228 */ /* 0x000fd00000000000 */
[----:B------:R-:W-:-:S08]  /*0d90*/  DFMA R16, R18, R16, R2 ;  /* 0x000000101210722b */ /* 0x000fd00000000002 */
[----:B------:R-:W-:Y:S02]  /*0da0*/  DMUL R14, R16, R10 ;  /* 0x0000000a100e7228 */ /* 0x000fe40000000000 */
[----:B------:R-:W-:Y:S02]  /*0db0*/  IADD3 R27, PT, PT, R17, -0x100000, RZ ;  /* 0xfff00000111b7810 */ /* 0x000fe40007ffe0ff */
[----:B------:R-:W-:-:S04]  /*0dc0*/  MOV R26, R16 ;  /* 0x00000010001a7202 */ /* 0x000fc80000000f00 */
[----:B------:R-:W-:-:S08]  /*0dd0*/  DFMA R18, R14, -R14, R10 ;  /* 0x8000000e0e12722b */ /* 0x000fd0000000000a */
[----:B------:R-:W-:Y:S01]  /*0de0*/  DFMA R22, R18, R26, R14 ;  /* 0x0000001a1216722b */ /* 0x000fe2000000000e */
[----:B0-----:R-:W-:Y:S10]  /*0df0*/  @!P0 BRA `(.L_x_45) ;  /* 0x0000000000088947 */ /* 0x001ff40003800000 */
[----:B------:R-:W-:-:S07]  /*0e00*/  MOV R0, 0xe20 ;  /* 0x00000e2000007802 */ /* 0x000fce0000000f00 */
[----:B------:R-:W-:Y:S05]  /*0e10*/  CALL.REL.NOINC `($__internal_4_$__cuda_sm20_dsqrt_rn_f64_mediumpath_v1) ;  /* 0x0000000400b07944 */ /* 0x000fea0003c00000 */
.L_x_45:
[----:B------:R-:W-:Y:S05]  /*0e20*/  BSYNC.RECONVERGENT B0 ;  /* 0x0000000000007941 */ /* 0x000fea0003800200 */
.L_x_44:
[C-C-:B------:R-:W-:Y:S01]  /*0e30*/  DADD R2, R12.reuse, R22.reuse ;  /* 0x000000000c027229 */ /* 0x140fe20000000016 */
[----:B------:R-:W-:Y:S01]  /*0e40*/  BSSY.RECONVERGENT B0, `(.L_x_46) ;  /* 0x0000014000007945 */ /* 0x000fe20003800200 */
[----:B------:R-:W-:-:S06]  /*0e50*/  DADD R12, R12, -R22 ;  /* 0x000000000c0c7229 */ /* 0x000fcc0000000816 */
[----:B------:R-:W-:Y:S02]  /*0e60*/  DMUL R2, R2, 0.5 ;  /* 0x3fe0000002027828 */ /* 0x000fe40000000000 */
[----:B------:R-:W-:-:S06]  /*0e70*/  DMUL R12, R12, 0.5 ;  /* 0x3fe000000c0c7828 */ /* 0x000fcc0000000000 */
[----:B------:R-:W-:Y:S08]  /*0e80*/  F2F.F32.F64 R14, R12 ;  /* 0x0000000c000e7310 */ /* 0x000ff00000301000 */
[----:B------:R-:W0:Y:S02]  /*0e90*/  F2F.F32.F64 R2, R2 ;  /* 0x0000000200027310 */ /* 0x000e240000301000 */
[----:B0-----:R-:W-:-:S04]  /*0ea0*/  FMNMX R11, R2, 9.9999999747524270788e-07, !PT ;  /* 0x358637bd020b7809 */ /* 0x001fc80007800000 */
[----:B------:R-:W-:Y:S02]  /*0eb0*/  IADD3 R0, PT, PT, R11, -0xd000000, RZ ;  /* 0xf30000000b007810 */ /* 0x000fe40007ffe0ff */
[----:B------:R0:W1:Y:S02]  /*0ec0*/  MUFU.RSQ R10, R11 ;  /* 0x0000000b000a7308 */ /* 0x0000640000001400 */
[----:B------:R-:W-:-:S13]  /*0ed0*/  ISETP.GT.U32.AND P0, PT, R0, 0x727fffff, PT ;  /* 0x727fffff0000780c */ /* 0x000fda0003f04070 */
[----:B0-----:R-:W-:Y:S05]  /*0ee0*/  @!P0 BRA `(.L_x_47) ;  /* 0x0000000000148947 */ /* 0x001fea0003800000 */
[----:B------:R-:W-:Y:S02]  /*0ef0*/  MOV R0, R11 ;  /* 0x0000000b00007202 */ /* 0x000fe40000000f00 */
[----:B------:R-:W-:-:S07]  /*0f00*/  MOV R13, 0xf20 ;  /* 0x00000f20000d7802 */ /* 0x000fce0000000f00 */
[----:B-1----:R-:W-:Y:S05]  /*0f10*/  CALL.REL.NOINC `($__internal_6_$__cuda_sm20_sqrt_rn_f32_slowpath) ;  /* 0x0000000c00047944 */ /* 0x002fea0003c00000 */
[----:B------:R-:W-:Y:S01]  /*0f20*/  MOV R8, R10 ;  /* 0x0000000a00087202 */ /* 0x000fe20000000f00 */
[----:B------:R-:W-:Y:S06]  /*0f30*/  BRA `(.L_x_48) ;  /* 0x0000000000107947 */ /* 0x000fec0003800000 */
.L_x_47:
[----:B-1----:R-:W-:Y:S01]  /*0f40*/  FMUL.FTZ R8, R11, R10 ;  /* 0x0000000a0b087220 */ /* 0x002fe20000410000 */
[----:B------:R-:W-:-:S03]  /*0f50*/  FMUL.FTZ R0, R10, 0.5 ;  /* 0x3f0000000a007820 */ /* 0x000fc60000410000 */
[----:B------:R-:W-:-:S04]  /*0f60*/  FFMA R3, -R8, R8, R11 ;  /* 0x0000000808037223 */ /* 0x000fc8000000010b */
[----:B------:R-:W-:-:S07]  /*0f70*/  FFMA R8, R3, R0, R8 ;  /* 0x0000000003087223 */ /* 0x000fce0000000008 */
.L_x_48:
[----:B------:R-:W-:Y:S05]  /*0f80*/  BSYNC.RECONVERGENT B0 ;  /* 0x0000000000007941 */ /* 0x000fea0003800200 */
.L_x_46:
[----:B------:R-:W-:Y:S01]  /*0f90*/  FMNMX R3, R14, 9.9999999747524270788e-07, !PT ;  /* 0x358637bd0e037809 */ /* 0x000fe20007800000 */
[----:B------:R-:W-:Y:S01]  /*0fa0*/  BSSY.RECONVERGENT B0, `(.L_x_49) ;  /* 0x000000e000007945 */ /* 0x000fe20003800200 */
[----:B------:R-:W-:Y:S02]  /*0fb0*/  FMUL R8, R8, 3 ;  /* 0x4040000008087820 */ /* 0x000fe40000400000 */
[----:B------:R-:W-:Y:S01]  /*0fc0*/  IADD3 R2, PT, PT, R3, -0xd000000, RZ ;  /* 0xf300000003027810 */ /* 0x000fe20007ffe0ff */
[----:B------:R0:W1:Y:S03]  /*0fd0*/  MUFU.RSQ R0, R3 ;  /* 0x0000000300007308 */ /* 0x0000660000001400 */
[----:B------:R-:W-:-:S13]  /*0fe0*/  ISETP.GT.U32.AND P0, PT, R2, 0x727fffff, PT ;  /* 0x727fffff0200780c */ /* 0x000fda0003f04070 */
[----:B0-----:R-:W-:Y:S05]  /*0ff0*/  @!P0 BRA `(.L_x_50) ;  /* 0x0000000000108947 */ /* 0x001fea0003800000 */
[----:B-1----:R-:W-:Y:S02]  /*1000*/  MOV R0, R3 ;  /* 0x0000000300007202 */ /* 0x002fe40000000f00 */
[----:B------:R-:W-:-:S07]  /*1010*/  MOV R13, 0x1030 ;  /* 0x00001030000d7802 */ /* 0x000fce0000000f00 */
[----:B------:R-:W-:Y:S05]  /*1020*/  CALL.REL.NOINC `($__internal_6_$__cuda_sm20_sqrt_rn_f32_slowpath) ;  /* 0x0000000800c07944 */ /* 0x000fea0003c00000 */
[----:B------:R-:W-:Y:S05]  /*1030*/  BRA `(.L_x_51) ;  /* 0x0000000000107947 */ /* 0x000fea0003800000 */
.L_x_50:
[----:B-1----:R-:W-:Y:S01]  /*1040*/  FMUL.FTZ R10, R3, R0 ;  /* 0x00000000030a7220 */ /* 0x002fe20000410000 */
[----:B------:R-:W-:-:S03]  /*1050*/  FMUL.FTZ R0, R0, 0.5 ;  /* 0x3f00000000007820 */ /* 0x000fc60000410000 */
[----:B------:R-:W-:-:S04]  /*1060*/  FFMA R3, -R10, R10, R3 ;  /* 0x0000000a0a037223 */ /* 0x000fc80000000103 */
[----:B------:R-:W-:-:S07]  /*1070*/  FFMA R10, R3, R0, R10 ;  /* 0x00000000030a7223 */ /* 0x000fce000000000a */
.L_x_51:
[----:B------:R-:W-:Y:S05]  /*1080*/  BSYNC.RECONVERGENT B0 ;  /* 0x0000000000007941 */ /* 0x000fea0003800200 */
.L_x_49:
[----:B------:R-:W0:Y:S02]  /*1090*/  LDC.64 R2, c[0x0][0x3a0] ;  /* 0x0000e800ff027b82 */ /* 0x000e240000000a00 */
[----:B0-----:R-:W2:Y:S04]  /*10a0*/  LDG.E R23, desc[UR4][R2.64+0x34] ;  /* 0x0000340402177981 */ /* 0x001ea8000c1e1900 */
[----:B------:R-:W3:Y:S04]  /*10b0*/  LDG.E R0, desc[UR4][R2.64+0x30] ;  /* 0x0000300402007981 */ /* 0x000ee8000c1e1900 */
[----:B------:R-:W4:Y:S04]  /*10c0*/  LDG.E R25, desc[UR4][R2.64+0x38] ;  /* 0x0000380402197981 */ /* 0x000f28000c1e1900 */
[----:B------:R-:W5:Y:S04]  /*10d0*/  LDG.E R26, desc[UR4][R2.64+0x3c] ;  /* 0x00003c04021a7981 */ /* 0x000f68000c1e1900 */
        /* <DEDUP_REMOVED lines=11> */
[----:B------:R0:W5:Y:S01]  /*1190*/  LDG.E R13, desc[UR4][R2.64+0x2c] ;  /* 0x00002c04020d7981 */ /* 0x000162000c1e1900 */
[----:B------:R-:W-:Y:S01]  /*11a0*/  FMUL R10, R10, 3 ;  /* 0x404000000a0a7820 */ /* 0x000fe20000400000 */
[----:B------:R-:W-:Y:S01]  /*11b0*/  BSSY.RECONVERGENT B0, `(.L_x_52) ;  /* 0x0000020000007945 */ /* 0x000fe20003800200 */
[----:B------:R-:W-:Y:S01]  /*11c0*/  FMNMX R8, R8, 9.9999999747524270788e-07, !PT ;  /* 0x358637bd08087809 */ /* 0x000fe20007800000 */
[----:B--2---:R-:W-:-:S04]  /*11d0*/  FMUL R24, R6, R23 ;  /* 0x0000001706187220 */ /* 0x004fc80000400000 */
[----:B---3--:R-:W-:-:S04]  /*11e0*/  FFMA R0, R7, R0, R24 ;  /* 0x0000000007007223 */ /* 0x008fc80000000018 */
[----:B----4-:R-:W-:-:S04]  /*11f0*/  FFMA R25, R5, R25, R0 ;  /* 0x0000001905197223 */ /* 0x010fc80000000000 */
[----:B-----5:R-:W-:Y:S01]  /*1200*/  FFMA R0, R4, R26, R25 ;  /* 0x0000001a04007223 */ /* 0x020fe20000000019 */
[----:B------:R-:W-:-:S04]  /*1210*/  FMUL R24, R6, R21 ;  /* 0x0000001506187220 */ /* 0x000fc80000400000 */
[----:B------:R-:W-:Y:S01]  /*1220*/  FSETP.GEU.AND P3, PT, |R0|, 9.9999999392252902908e-09, PT ;  /* 0x322bcc770000780b */ /* 0x000fe20003f6e200 */
[C---:B------:R-:W-:Y:S01]  /*1230*/  FMUL R19, R6.reuse, R19 ;  /* 0x0000001306137220 */ /* 0x040fe20000400000 */
[----:B------:R-:W-:Y:S01]  /*1240*/  FMUL R17, R6, R17 ;  /* 0x0000001106117220 */ /* 0x000fe20000400000 */
[----:B------:R-:W-:Y:S01]  /*1250*/  IADD3 R6, PT, PT, R0, 0x1800000, RZ ;  /* 0x0180000000067810 */ /* 0x000fe20007ffe0ff */
[----:B------:R-:W-:-:S03]  /*1260*/  FFMA R22, R7, R22, R24 ;  /* 0x0000001607167223 */ /* 0x000fc60000000018 */
[----:B------:R-:W-:Y:S01]  /*1270*/  LOP3.LUT R6, R6, 0x7f800000, RZ, 0xc0, !PT ;  /* 0x7f80000006067812 */ /* 0x000fe200078ec0ff */
[----:B------:R-:W-:-:S03]  /*1280*/  FFMA R19, R7, R20, R19 ;  /* 0x0000001407137223 */ /* 0x000fc60000000013 */
[----:B------:R-:W-:Y:S01]  /*1290*/  ISETP.GT.U32.AND P0, PT, R6, 0x1ffffff, PT ;  /* 0x01ffffff0600780c */ /* 0x000fe20003f04070 */
[----:B------:R-:W-:Y:S01]  /*12a0*/  FFMA R17, R7, R18, R17 ;  /* 0x0000001207117223 */ /* 0x000fe20000000011 */
[C---:B0-----:R-:W-:Y:S01]  /*12b0*/  FFMA R3, R5.reuse, R16, R22 ;  /* 0x0000001005037223 */ /* 0x041fe20000000016 */
[C---:B------:R-:W-:Y:S02]  /*12c0*/  FFMA R14, R5.reuse, R14, R19 ;  /* 0x0000000e050e7223 */ /* 0x040fe40000000013 */
[----:B------:R-:W-:Y:S01]  /*12d0*/  FFMA R12, R5, R12, R17 ;  /* 0x0000000c050c7223 */ /* 0x000fe20000000011 */
[C---:B------:R-:W-:Y:S01]  /*12e0*/  FFMA R15, R4.reuse, R15, R3 ;  /* 0x0000000f040f7223 */ /* 0x040fe20000000003 */
[C---:B------:R-:W-:Y:S02]  /*12f0*/  FFMA R11, R4.reuse, R11, R14 ;  /* 0x0000000b040b7223 */ /* 0x040fe4000000000e */
[----:B------:R-:W-:Y:S01]  /*1300*/  FFMA R13, R4, R13, R12 ;  /* 0x0000000d040d7223 */ /* 0x000fe2000000000c */
[----:B------:R-:W-:-:S03]  /*1310*/  FMNMX R4, R10, 9.9999999747524270788e-07, !PT ;  /* 0x358637bd0a047809 */ /* 0x000fc60007800000 */
[----:B------:R-:W-:Y:S05]  /*1320*/  @P0 BRA `(.L_x_53) ;  /* 0x0000000000100947 */ /* 0x000fea0003800000 */
[----:B------:R-:W-:-:S07]  /*1330*/  MOV R14, 0x1350 ;  /* 0x00001350000e7802 */ /* 0x000fce0000000f00 */
[----:B------:R-:W-:Y:S05]  /*1340*/  CALL.REL.NOINC `($__internal_5_$__cuda_sm20_rcp_rn_f32_slowpath) ;  /* 0x0000000400207944 */ /* 0x000fea0003c00000 */
[----:B------:R-:W-:Y:S01]  /*1350*/  MOV R5, R0 ;  /* 0x0000000000057202 */ /* 0x000fe20000000f00 */
[----:B------:R-:W-:Y:S06]  /*1360*/  BRA `(.L_x_54) ;  /* 0x0000000000107947 */ /* 0x000fec0003800000 */
.L_x_53:
[----:B------:R-:W0:Y:S02]  /*1370*/  MUFU.RCP R5, R0 ;  /* 0x0000000000057308 */ /* 0x000e240000001000 */
[----:B0-----:R-:W-:-:S04]  /*1380*/  FFMA R2, R0, R5, -1 ;  /* 0xbf80000000027423 */ /* 0x001fc80000000005 */
[----:B------:R-:W-:-:S04]  /*1390*/  FADD.FTZ R2, -R2, -RZ ;  /* 0x800000ff02027221 */ /* 0x000fc80000010100 */
[----:B------:R-:W-:-:S07]  /*13a0*/  FFMA R5, R5, R2, R5 ;  /* 0x0000000205057223 */ /* 0x000fce0000000005 */
.L_x_54:
[----:B------:R-:W-:Y:S05]  /*13b0*/  BSYNC.RECONVERGENT B0 ;  /* 0x0000000000007941 */ /* 0x000fea0003800200 */
.L_x_52:
[----:B------:R-:W0:Y:S01]  /*13c0*/  LDC.64 R2, c[0x0][0x3b0] ;  /* 0x0000ec00ff027b82 */ /* 0x000e220000000a00 */
[----:B------:R-:W-:-:S05]  /*13d0*/  FSEL R0, R5, 100000000, P3 ;  /* 0x4cbebc2005007808 */ /* 0x000fca0001800000 */
[-C--:B------:R-:W-:Y:S01]  /*13e0*/  FMUL R15, R15, R0.reuse ;  /* 0x000000000f0f7220 */ /* 0x080fe20000400000 */
[-C--:B------:R-:W-:Y:S01]  /*13f0*/  FMUL R11, R11, R0.reuse ;  /* 0x000000000b0b7220 */ /* 0x080fe20000400000 */
[----:B------:R-:W-:-:S03]  /*1400*/  FMUL R13, R13, R0 ;  /* 0x000000000d0d7220 */ /* 0x000fc60000400000 */
[----:B------:R-:W-:Y:S02]  /*1410*/  FSETP.NE.AND P0, PT, |R15|, +INF , PT ;  /* 0x7f8000000f00780b */ /* 0x000fe40003f05200 */
[----:B------:R-:W-:Y:S02]  /*1420*/  FSETP.NE.AND P1, PT, |R11|, +INF , PT ;  /* 0x7f8000000b00780b */ /* 0x000fe40003f25200 */
[----:B------:R-:W-:Y:S02]  /*1430*/  FSETP.NE.AND P2, PT, |R13|, +INF , PT ;  /* 0x7f8000000d00780b */ /* 0x000fe40003f45200 */
[----:B------:R-:W-:Y:S02]  /*1440*/  FSEL R15, R15, RZ, P0 ;  /* 0x000000ff0f0f7208 */ /* 0x000fe40000000000 */
[----:B------:R-:W-:Y:S02]  /*1450*/  FSEL R11, R11, RZ, P1 ;  /* 0x000000ff0b0b7208 */ /* 0x000fe40000800000 */
[----:B------:R-:W-:Y:S01]  /*1460*/  FSEL R13, R13, RZ, P2 ;  /* 0x000000ff0d0d7208 */ /* 0x000fe20001000000 */
[----:B0-----:R-:W-:-:S05]  /*1470*/  IMAD.WIDE R2, R9, 0x4, R2 ;  /* 0x0000000409027825 */ /* 0x001fca00078e0202 */
[----:B------:R-:W-:Y:S04]  /*1480*/  STG.E desc[UR4][R2.64+0x8], R8 ;  /* 0x0000080802007986 */ /* 0x000fe8000c101904 */
[----:B------:R-:W-:Y:S04]  /*1490*/  STG.E desc[UR4][R2.64+0xc], R4 ;  /* 0x00000c0402007986 */ /* 0x000fe8000c101904 */
[----:B------:R-:W-:Y:S04]  /*14a0*/  STG.E desc[UR4][R2.64], R15 ;  /* 0x0000000f02007986 */ /* 0x000fe8000c101904 */
[----:B------:R-:W-:Y:S04]  /*14b0*/  STG.E desc[UR4][R2.64+0x4], R11 ;  /* 0x0000040b02007986 */ /* 0x000fe8000c101904 */
[----:B------:R-:W-:Y:S01]  /*14c0*/  STG.E desc[UR4][R2.64+0x10], R13 ;  /* 0x0000100d02007986 */ /* 0x000fe2000c101904 */
[----:B------:R-:W-:Y:S05]  /*14d0*/  EXIT ;  /* 0x000000000000794d */ /* 0x000fea0003800000 */
        .weak           $__internal_4_$__cuda_sm20_dsqrt_rn_f64_mediumpath_v1
        .type           $__internal_4_$__cuda_sm20_dsqrt_rn_f64_mediumpath_v1,@function
        .size           $__internal_4_$__cuda_sm20_dsqrt_rn_f64_mediumpath_v1,($__internal_5_$__cuda_sm20_rcp_rn_f32_slowpath - $__internal_4_$__cuda_sm20_dsqrt_rn_f64_mediumpath_v1)
$__internal_4_$__cuda_sm20_dsqrt_rn_f64_mediumpath_v1:
[----:B------:R-:W-:Y:S01]  /*14e0*/  ISETP.GE.U32.AND P0, PT, R2, -0x3400000, PT ;  /* 0xfcc000000200780c */ /* 0x000fe20003f06070 */
[----:B------:R-:W-:Y:S01]  /*14f0*/  BSSY.RECONVERGENT B1, `(.L_x_55) ;  /* 0x0000028000017945 */ /* 0x000fe20003800200 */
[----:B------:R-:W-:Y:S02]  /*1500*/  MOV R2, R10 ;  /* 0x0000000a00027202 */ /* 0x000fe40000000f00 */
[----:B------:R-:W-:Y:S02]  /*1510*/  MOV R3, R11 ;  /* 0x0000000b00037202 */ /* 0x000fe40000000f00 */
[----:B------:R-:W-:Y:S02]  /*1520*/  MOV R17, R27 ;  /* 0x0000001b00117202 */ /* 0x000fe40000000f00 */
[----:B------:R-:W-:Y:S02]  /*1530*/  MOV R10, R18 ;  /* 0x00000012000a7202 */ /* 0x000fe40000000f00 */
[----:B------:R-:W-:-:S03]  /*1540*/  MOV R11, R19 ;  /* 0x00000013000b7202 */ /* 0x000fc60000000f00 */
[----:B------:R-:W-:Y:S05]  /*1550*/  @!P0 BRA `(.L_x_56) ;  /* 0x0000000000208947 */ /* 0x000fea0003800000 */
[----:B------:R-:W-:-:S10]  /*1560*/  DFMA.RM R10, R10, R16, R14 ;  /* 0x000000100a0a722b */ /* 0x000fd4000000400e */
[----:B------:R-:W-:-:S04]  /*1570*/  IADD3 R14, P0, PT, R10, 0x1, RZ ;  /* 0x000000010a0e7810 */ /* 0x000fc80007f1e0ff */
[----:B------:R-:W-:-:S06]  /*1580*/  IADD3.X R15, PT, PT, RZ, R11, RZ, P0, !PT ;  /* 0x0000000bff0f7210 */ /* 0x000fcc00007fe4ff */
[----:B------:R-:W-:-:S08]  /*1590*/  DFMA.RP R2, -R10, R14, R2 ;  /* 0x0000000e0a02722b */ /* 0x000fd00000008102 */
[----:B------:R-:W-:-:S06]  /*15a0*/  DSETP.GT.AND P0, PT, R2, RZ, PT ;  /* 0x000000ff0200722a */ /* 0x000fcc0003f04000 */
[----:B------:R-:W-:Y:S02]  /*15b0*/  FSEL R10, R14, R10, P0 ;  /* 0x0000000a0e0a7208 */ /* 0x000fe40000000000 */
[----:B------:R-:W-:Y:S01]  /*15c0*/  FSEL R11, R15, R11, P0 ;  /* 0x0000000b0f0b7208 */ /* 0x000fe20000000000 */
[----:B------:R-:W-:Y:S06]  /*15d0*/  BRA `(.L_x_57) ;  /* 0x0000000000647947 */ /* 0x000fec0003800000 */
.L_x_56:
[----:B------:R-:W-:-:S14]  /*15e0*/  DSETP.NE.AND P0, PT, R2, RZ, PT ;  /* 0x000000ff0200722a */ /* 0x000fdc0003f05000 */
[----:B------:R-:W-:Y:S05]  /*15f0*/  @!P0 BRA `(.L_x_58) ;  /* 0x0000000000588947 */ /* 0x000fea0003800000 */
[----:B------:R-:W-:-:S13]  /*1600*/  ISETP.GE.AND P0, PT, R3, RZ, PT ;  /* 0x000000ff0300720c */ /* 0x000fda0003f06270 */
[----:B------:R-:W-:Y:S02]  /*1610*/  @!P0 MOV R10, 0x0 ;  /* 0x00000000000a8802 */ /* 0x000fe40000000f00 */
[----:B------:R-:W-:Y:S01]  /*1620*/  @!P0 MOV R11, 0xfff80000 ;  /* 0xfff80000000b8802 */ /* 0x000fe20000000f00 */
[----:B------:R-:W-:Y:S06]  /*1630*/  @!P0 BRA `(.L_x_57) ;  /* 0x00000000004c8947 */ /* 0x000fec0003800000 */
[----:B------:R-:W-:-:S13]  /*1640*/  ISETP.GT.AND P0, PT, R3, 0x7fefffff, PT ;  /* 0x7fefffff0300780c */ /* 0x000fda0003f04270 */
[----:B------:R-:W-:Y:S05]  /*1650*/  @P0 BRA `(.L_x_58) ;  /* 0x0000000000400947 */ /* 0x000fea0003800000 */
[----:B------:R-:W-:Y:S01]  /*1660*/  DMUL R2, R2, 8.11296384146066816958e+31 ;  /* 0x4690000002027828 */ /* 0x000fe20000000000 */
[----:B------:R-:W-:Y:S01]  /*1670*/  MOV R10, RZ ;  /* 0x000000ff000a7202 */ /* 0x000fe20000000f00 */
[----:B------:R-:W-:Y:S01]  /*1680*/  HFMA2 R17, -RZ, RZ, 1.9609375, 0 ;  /* 0x3fd80000ff117431 */ /* 0x000fe200000001ff */
[----:B------:R-:W-:-:S03]  /*1690*/  MOV R16, 0x0 ;  /* 0x0000000000107802 */ /* 0x000fc60000000f00 */
[----:B------:R-:W0:Y:S02]  /*16a0*/  MUFU.RSQ64H R11, R3 ;  /* 0x00000003000b7308 */ /* 0x000e240000001c00 */
[----:B0-----:R-:W-:-:S08]  /*16b0*/  DMUL R14, R10, R10 ;  /* 0x0000000a0a0e7228 */ /* 0x001fd00000000000 */
[----:B------:R-:W-:-:S08]  /*16c0*/  DFMA R14, R2, -R14, 1 ;  /* 0x3ff00000020e742b */ /* 0x000fd0000000080e */
[----:B------:R-:W-:Y:S02]  /*16d0*/  DFMA R16, R14, R16, 0.5 ;  /* 0x3fe000000e10742b */ /* 0x000fe40000000010 */
[----:B------:R-:W-:-:S08]  /*16e0*/  DMUL R14, R10, R14 ;  /* 0x0000000e0a0e7228 */ /* 0x000fd00000000000 */
[----:B------:R-:W-:-:S08]  /*16f0*/  DFMA R14, R16, R14, R10 ;  /* 0x0000000e100e722b */ /* 0x000fd0000000000a */
[----:B------:R-:W-:Y:S02]  /*1700*/  DMUL R10, R2, R14 ;  /* 0x0000000e020a7228 */ /* 0x000fe40000000000 */
[----:B------:R-:W-:-:S06]  /*1710*/  IADD3 R15, PT, PT, R15, -0x100000, RZ ;  /* 0xfff000000f0f7810 */ /* 0x000fcc0007ffe0ff */
[----:B------:R-:W-:-:S08]  /*1720*/  DFMA R16, R10, -R10, R2 ;  /* 0x8000000a0a10722b */ /* 0x000fd00000000002 */
[----:B------:R-:W-:-:S10]  /*1730*/  DFMA R10, R14, R16, R10 ;  /* 0x000000100e0a722b */ /* 0x000fd4000000000a */
[----:B------:R-:W-:Y:S01]  /*1740*/  IADD3 R11, PT, PT, R11, -0x3500000, RZ ;  /* 0xfcb000000b0b7810 */ /* 0x000fe20007ffe0ff */
[----:B------:R-:W-:Y:S06]  /*1750*/  BRA `(.L_x_57) ;  /* 0x0000000000047947 */ /* 0x000fec0003800000 */
.L_x_58:
[----:B------:R-:W-:-:S11]  /*1760*/  DADD R10, R2, R2 ;  /* 0x00000000020a7229 */ /* 0x000fd60000000002 */
.L_x_57:
[----:B------:R-:W-:Y:S05]  /*1770*/  BSYNC.RECONVERGENT B1 ;  /* 0x0000000000017941 */ /* 0x000fea0003800200 */
.L_x_55:
[----:B------:R-:W-:Y:S01]  /*1780*/  HFMA2 R3, -RZ, RZ, 0, 0 ;  /* 0x00000000ff037431 */ /* 0x000fe200000001ff */
[----:B------:R-:W-:Y:S02]  /*1790*/  MOV R2, R0 ;  /* 0x0000000000027202 */ /* 0x000fe40000000f00 */
[----:B------:R-:W-:Y:S02]  /*17a0*/  MOV R22, R10 ;  /* 0x0000000a00167202 */ /* 0x000fe40000000f00 */
[----:B------:R-:W-:Y:S01]  /*17b0*/  MOV R23, R11 ;  /* 0x0000000b00177202 */ /* 0x000fe20000000f00 */
[----:B------:R-:W-:Y:S06]  /*17c0*/  RET.REL.NODEC R2 `(compute_2d_covariance) ;  /* 0xffffffe8020c7950 */ /* 0x000fec0003c3ffff */
        .weak           $__internal_5_$__cuda_sm20_rcp_rn_f32_slowpath
        .type           $__internal_5_$__cuda_sm20_rcp_rn_f32_slowpath,@function
        .size           $__internal_5_$__cuda_sm20_rcp_rn_f32_slowpath,($__internal_6_$__cuda_sm20_sqrt_rn_f32_slowpath - $__internal_5_$__cuda_sm20_rcp_rn_f32_slowpath)
$__internal_5_$__cuda_sm20_rcp_rn_f32_slowpath:
[----:B------:R-:W-:Y:S01]  /*17d0*/  SHF.L.U32 R2, R0, 0x1, RZ ;  /* 0x0000000100027819 */ /* 0x000fe200000006ff */
[----:B------:R-:W-:Y:S03]  /*17e0*/  BSSY.RECONVERGENT B1, `(.L_x_59) ;  /* 0x0000030000017945 */ /* 0x000fe60003800200 */
[----:B------:R-:W-:-:S04]  /*17f0*/  SHF.R.U32.HI R2, RZ, 0x18, R2 ;  /* 0x00000018ff027819 */ /* 0x000fc80000011602 */
[----:B------:R-:W-:-:S13]  /*1800*/  ISETP.NE.U32.AND P0, PT, R2, RZ, PT ;  /* 0x000000ff0200720c */ /* 0x000fda0003f05070 */
[----:B------:R-:W-:Y:S05]  /*1810*/  @P0 BRA `(.L_x_60) ;  /* 0x0000000000280947 */ /* 0x000fea0003800000 */
[----:B------:R-:W-:-:S04]  /*1820*/  SHF.L.U32 R2, R0, 0x1, RZ ;  /* 0x0000000100027819 */ /* 0x000fc800000006ff */
        /* <DEDUP_REMOVED lines=9> */
.L_x_60:
[----:B------:R-:W-:-:S04]  /*18c0*/  IADD3 R3, PT, PT, R2, -0xfd, RZ ;  /* 0xffffff0302037810 */ /* 0x000fc80007ffe0ff */
[----:B------:R-:W-:-:S13]  /*18d0*/  ISETP.GT.U32.AND P0, PT, R3, 0x1, PT ;  /* 0x000000010300780c */ /* 0x000fda0003f04070 */
[----:B------:R-:W-:Y:S05]  /*18e0*/  @P0 BRA `(.L_x_62) ;  /* 0x0000000000780947 */ /* 0x000fea0003800000 */
[----:B------:R-:W-:Y:S02]  /*18f0*/  LOP3.LUT R16, R0, 0x7fffff, RZ, 0xc0, !PT ;  /* 0x007fffff00107812 */ /* 0x000fe400078ec0ff */
[----:B------:R-:W-:Y:S02]  /*1900*/  MOV R24, 0x3 ;  /* 0x0000000300187802 */ /* 0x000fe40000000f00 */
        /* <DEDUP_REMOVED lines=19> */
[----:B------:R-:W-:-:S04]  /*1a40*/  SEL R3, RZ, 0x1, !P0 ;  /* 0x00000001ff037807 */ /* 0x000fc80004000000 */
[----:B------:R-:W-:-:S04]  /*1a50*/  IADD3 R3, PT, PT, -R3, RZ, RZ ;  /* 0x000000ff03037210 */ /* 0x000fc80007ffe1ff */
[----:B------:R-:W-:Y:S02]  /*1a60*/  ISETP.GE.AND P0, PT, R3, RZ, PT ;  /* 0x000000ff0300720c */ /* 0x000fe40003f06270 */
[----:B------:R-:W-:-:S04]  /*1a70*/  IADD3 R3, PT, PT, R2, -0xfc, RZ ;  /* 0xffffff0402037810 */ /* 0x000fc80007ffe0ff */
[----:B------:R-:W-:-:S07]  /*1a80*/  SHF.R.U32.HI R3, RZ, R3, R16 ;  /* 0x00000003ff037219 */ /* 0x000fce0000011610 */
[----:B------:R-:W-:-:S04]  /*1a90*/  @!P0 IADD3 R3, PT, PT, R3, 0x1, RZ ;  /* 0x0000000103038810 */ /* 0x000fc80007ffe0ff */
[----:B------:R-:W-:-:S04]  /*1aa0*/  @!P1 SHF.L.U32 R3, R3, 0x1, RZ ;  /* 0x0000000103039819 */ /* 0x000fc800000006ff */
[----:B------:R-:W-:Y:S01]  /*1ab0*/  LOP3.LUT R3, R3, 0x80000000, R0, 0xf8, !PT ;  /* 0x8000000003037812 */ /* 0x000fe200078ef800 */
[----:B------:R-:W-:Y:S06]  /*1ac0*/  BRA `(.L_x_61) ;  /* 0x0000000000047947 */ /* 0x000fec0003800000 */
.L_x_62:
[----:B------:R0:W1:Y:S02]  /*1ad0*/  MUFU.RCP R3, R0 ;  /* 0x0000000000037308 */ /* 0x0000640000001000 */
.L_x_61:
[----:B------:R-:W-:Y:S05]  /*1ae0*/  BSYNC.RECONVERGENT B1 ;  /* 0x0000000000017941 */ /* 0x000fea0003800200 */
.L_x_59:
[----:B01----:R-:W-:Y:S01]  /*1af0*/  MOV R0, R3 ;  /* 0x0000000300007202 */ /* 0x003fe20000000f00 */
[----:B------:R-:W-:Y:S01]  /*1b00*/  HFMA2 R3, -RZ, RZ, 0, 0 ;  /* 0x00000000ff037431 */ /* 0x000fe200000001ff */
[----:B------:R-:W-:-:S04]  /*1b10*/  MOV R2, R14 ;  /* 0x0000000e00027202 */ /* 0x000fc80000000f00 */
[----:B------:R-:W-:Y:S05]  /*1b20*/  RET.REL.NODEC R2 `(compute_2d_covariance) ;  /* 0xffffffe402347950 */ /* 0x000fea0003c3ffff */
        .weak           $__internal_6_$__cuda_sm20_sqrt_rn_f32_slowpath
        .type           $__internal_6_$__cuda_sm20_sqrt_rn_f32_slowpath,@function
        .size           $__internal_6_$__cuda_sm20_sqrt_rn_f32_slowpath,(.L_x_90 - $__internal_6_$__cuda_sm20_sqrt_rn_f32_slowpath)
$__internal_6_$__cuda_sm20_sqrt_rn_f32_slowpath:
[----:B------:R-:W-:-:S13]  /*1b30*/  LOP3.LUT P0, RZ, R0, 0x7fffffff, RZ, 0xc0, !PT ;  /* 0x7fffffff00ff7812 */ /* 0x000fda000780c0ff */
[----:B------:R-:W-:Y:S01]  /*1b40*/  @!P0 MOV R2, R0 ;  /* 0x0000000000028202 */ /* 0x000fe20000000f00 */
        /* <DEDUP_REMOVED lines=12> */
[----:B------:R-:W-:Y:S02]  /*1c10*/  @!P0 MOV R2, R0 ;  /* 0x0000000000028202 */ /* 0x000fe40000000f00 */
[----:B------:R-:W-:-:S04]  /*1c20*/  @P0 FADD.FTZ R11, -R10, -RZ ;  /* 0x800000ff0a0b0221 */ /* 0x000fc80000010100 */
[----:B------:R-:W-:-:S04]  /*1c30*/  @P0 FFMA R11, R10, R11, R3 ;  /* 0x0000000b0a0b0223 */ /* 0x000fc80000000003 */
[----:B------:R-:W-:-:S04]  /*1c40*/  @P0 FFMA R11, R11, R12, R10 ;  /* 0x0000000c0b0b0223 */ /* 0x000fc8000000000a */
[----:B------:R-:W-:-:S07]  /*1c50*/  @P0 FMUL.FTZ R2, R11, 2.3283064365386962891e-10 ;  /* 0x2f8000000b020820 */ /* 0x000fce0000410000 */
.L_x_63:
[----:B------:R-:W-:Y:S01]  /*1c60*/  HFMA2 R3, -RZ, RZ, 0, 0 ;  /* 0x00000000ff037431 */ /* 0x000fe200000001ff */
[----:B------:R-:W-:Y:S02]  /*1c70*/  MOV R10, R2 ;  /* 0x00000002000a7202 */ /* 0x000fe40000000f00 */
[----:B------:R-:W-:-:S04]  /*1c80*/  MOV R2, R13 ;  /* 0x0000000d00027202 */ /* 0x000fc80000000f00 */
[----:B------:R-:W-:Y:S05]  /*1c90*/  RET.REL.NODEC R2 `(compute_2d_covariance) ;  /* 0xffffffe002d87950 */ /* 0x000fea0003c3ffff */
.L_x_64:
        /* <DEDUP_REMOVED lines=14> */
.L_x_90:


//--------------------- .text.transform_points_with_perspective --------------------------
	.section	.text.transform_points_with_perspective,"ax",@progbits
	.align	128
        .global         transform_points_with_perspective
        .type           transform_points_with_perspective,@function
        .size           transform_points_with_perspective,(.L_x_91 - transform_points_with_perspective)
        .other          transform_points_with_perspective,@"STO_CUDA_ENTRY STV_DEFAULT"
transform_points_with_perspective:
.text.transform_points_with_perspective:
        /* <DEDUP_REMOVED lines=10> */
[----:B------:R-:W-:-:S06]  /*00a0*/  IMAD.SHL.U32 R7, R5, 0x4, RZ ;  /* 0x0000000405077824 */ /* 0x000fcc00078e00ff */
[----:B------:R-:W2:Y:S01]  /*00b0*/  LDC.64 R2, c[0x0][0x380] ;  /* 0x0000e000ff027b82 */ /* 0x000ea20000000a00 */
[----:B0-----:R-:W-:-:S05]  /*00c0*/  IMAD.WIDE R28, R7, 0x4, R28 ;  /* 0x00000004071c7825 */ /* 0x001fca00078e021c */
[----:B-1----:R-:W3:Y:S04]  /*00d0*/  LDG.E R10, desc[UR4][R28.64+0x4] ;  /* 0x000004041c0a7981 */ /* 0x002ee8000c1e1900 */
[----:B--2---:R-:W3:Y:S04]  /*00e0*/  LDG.E R14, desc[UR4][R2.64+0x34] ;  /* 0x00003404020e7981 */ /* 0x004ee8000c1e1900 */
[----:B------:R-:W2:Y:S04]  /*00f0*/  LDG.E R4, desc[UR4][R2.64+0x30] ;  /* 0x0000300402047981 */ /* 0x000ea8000c1e1900 */
[----:B------:R-:W2:Y:S04]  /*0100*/  LDG.E R8, desc[UR4][R28.64] ;  /* 0x000000041c087981 */ /* 0x000ea8000c1e1900 */
[----:B------:R-:W4:Y:S04]  /*0110*/  LDG.E R16, desc[UR4][R2.64+0x38] ;  /* 0x0000380402107981 */ /* 0x000f28000c1e1900 */
[----:B------:R-:W4:Y:S04]  /*0120*/  LDG.E R0, desc[UR4][R28.64+0x8] ;  /* 0x000008041c007981 */ /* 0x000f28000c1e1900 */
[----:B------:R3:W5:Y:S04]  /*0130*/  LDG.E R6, desc[UR4][R28.64+0xc] ;  /* 0x00000c041c067981 */ /* 0x000768000c1e1900 */
        /* <DEDUP_REMOVED lines=13> */
[----:B------:R-:W-:Y:S01]  /*0210*/  BSSY.RECONVERGENT B0, `(.L_x_65) ;  /* 0x000001f000007945 */ /* 0x000fe20003800200 */
[----:B---3--:R-:W-:-:S04]  /*0220*/  FMUL R29, R10, R14 ;  /* 0x0000000e0a1d7220 */ /* 0x008fc80000400000 */
[----:B--2---:R-:W-:-:S04]  /*0230*/  FFMA R29, R8, R4, R29 ;  /* 0x00000004081d7223 */ /* 0x004fc8000000001d */
[----:B----4-:R-:W-:-:S04]  /*0240*/  FFMA R29, R0, R16, R29 ;  /* 0x00000010001d7223 */ /* 0x010fc8000000001d */
[----:B-----5:R-:W-:-:S05]  /*0250*/  FFMA R18, R6, R18, R29 ;  /* 0x0000001206127223 */ /* 0x020fca000000001d */
[----:B------:R-:W-:-:S04]  /*0260*/  FSETP.GEU.AND P0, PT, |R18|, 9.9999999392252902908e-09, PT ;  /* 0x322bcc771200780b */ /* 0x000fc80003f0e200 */
[----:B------:R-:W-:Y:S01]  /*0270*/  FSEL R4, R18, 9.9999999392252902908e-09, P0 ;  /* 0x322bcc7712047808 */ /* 0x000fe20000000000 */
[----:B------:R-:W-:-:S03]  /*0280*/  FMUL R29, R10, R12 ;  /* 0x0000000c0a1d7220 */ /* 0x000fc60000400000 */
[----:B------:R-:W1:Y:S01]  /*0290*/  MUFU.RCP R14, R4 ;  /* 0x00000004000e7308 */ /* 0x000e620000001000 */
[----:B------:R-:W-:-:S04]  /*02a0*/  FFMA R27, R8, R27, R29 ;  /* 0x0000001b081b7223 */ /* 0x000fc8000000001d */
[----:B------:R-:W-:-:S04]  /*02b0*/  FFMA R25, R0, R25, R27 ;  /* 0x0000001900197223 */ /* 0x000fc8000000001b */
[----:B0-----:R-:W-:Y:S01]  /*02c0*/  FFMA R3, R6, R19, R25 ;  /* 0x0000001306037223 */ /* 0x001fe20000000019 */
[----:B------:R-:W-:-:S03]  /*02d0*/  FMUL R23, R10, R23 ;  /* 0x000000170a177220 */ /* 0x000fc60000400000 */
[----:B------:R-:W0:Y:S01]  /*02e0*/  FCHK P0, R3, R4 ;  /* 0x0000000403007302 */ /* 0x000e220000000000 */
[----:B------:R-:W-:Y:S01]  /*02f0*/  FMUL R10, R10, R21 ;  /* 0x000000150a0a7220 */ /* 0x000fe20000400000 */
[----:B-1----:R-:W-:Y:S01]  /*0300*/  FFMA R27, -R4, R14, 1 ;  /* 0x3f800000041b7423 */ /* 0x002fe2000000010e */
[----:B------:R-:W-:-:S03]  /*0310*/  FFMA R17, R8, R17, R23 ;  /* 0x0000001108117223 */ /* 0x000fc60000000017 */
[----:B------:R-:W-:Y:S01]  /*0320*/  FFMA R14, R14, R27, R14 ;  /* 0x0000001b0e0e7223 */ /* 0x000fe2000000000e */
[----:B------:R-:W-:-:S03]  /*0330*/  FFMA R10, R8, R15, R10 ;  /* 0x0000000f080a7223 */ /* 0x000fc6000000000a */
[----:B------:R-:W-:Y:S01]  /*0340*/  FFMA R15, R3, R14, RZ ;  /* 0x0000000e030f7223 */ /* 0x000fe200000000ff */
[C---:B------:R-:W-:Y:S01]  /*0350*/  FFMA R13, R0.reuse, R13, R17 ;  /* 0x0000000d000d7223 */ /* 0x040fe20000000011 */
[----:B------:R-:W-:Y:S02]  /*0360*/  FFMA R2, R0, R9, R10 ;  /* 0x0000000900027223 */ /* 0x000fe4000000000a */
[----:B------:R-:W-:Y:S01]  /*0370*/  FFMA R8, -R4, R15, R3 ;  /* 0x0000000f04087223 */ /* 0x000fe20000000103 */
[----:B------:R-:W-:-:S03]  /*0380*/  FFMA R0, R6, R7, R13 ;  /* 0x0000000706007223 */ /* 0x000fc6000000000d */
[----:B------:R-:W-:Y:S01]  /*0390*/  FFMA R15, R14, R8, R15 ;  /* 0x000000080e0f7223 */ /* 0x000fe2000000000f */
[----:B------:R-:W-:Y:S01]  /*03a0*/  FFMA R2, R6, R11, R2 ;  /* 0x0000000b06027223 */ /* 0x000fe20000000002 */
[----:B------:R-:W-:Y:S01]  /*03b0*/  IMAD R6, R5, 0x3, RZ ;  /* 0x0000000305067824 */ /* 0x000fe200078e02ff */
[----:B0-----:R-:W-:Y:S06]  /*03c0*/  @!P0 BRA `(.L_x_66) ;  /* 0x00000000000c8947 */ /* 0x001fec0003800000 */
[----:B------:R-:W-:-:S07]  /*03d0*/  MOV R8, 0x3f0 ;  /* 0x000003f000087802 */ /* 0x000fce0000000f00 */
[----:B------:R-:W-:Y:S05]  /*03e0*/  CALL.REL.NOINC `($__internal_7_$__cuda_sm3x_div_rn_noftz_f32_slowpath) ;  /* 0x00000000008c7944 */ /* 0x000fea0003c00000 */
[----:B------:R-:W-:-:S07]  /*03f0*/  IMAD.MOV.U32 R15, RZ, RZ, R3 ;  /* 0x000000ffff0f7224 */ /* 0x000fce00078e0003 */
.L_x_66:
[----:B------:R-:W-:Y:S05]  /*0400*/  BSYNC.RECONVERGENT B0 ;  /* 0x0000000000007941 */ /* 0x000fea0003800200 */
.L_x_65:
[----:B------:R-:W0:Y:S01]  /*0410*/  LDC.64 R8, c[0x0][0x390] ;  /* 0x0000e400ff087b82 */ /* 0x000e220000000a00 */
[----:B------:R-:W1:Y:S01]  /*0420*/  MUFU.RCP R3, R4 ;  /* 0x0000000400037308 */ /* 0x000e620000001000 */
[----:B------:R-:W-:Y:S07]  /*0430*/  BSSY.RECONVERGENT B0, `(.L_x_67) ;  /* 0x000000d000007945 */ /* 0x000fee0003800200 */
[----:B------:R-:W2:Y:S01]  /*0440*/  FCHK P0, R0, R4 ;  /* 0x0000000400007302 */ /* 0x000ea20000000000 */
[----:B0-----:R-:W-:-:S04]  /*0450*/  IMAD.WIDE R6, R6, 0x4, R8 ;  /* 0x0000000406067825 */ /* 0x001fc800078e0208 */
[----:B-1----:R-:W-:Y:S01]  /*0460*/  FFMA R8, -R4, R3, 1 ;  /* 0x3f80000004087423 */ /* 0x002fe20000000103 */
[----:B------:R0:W-:Y:S03]  /*0470*/  STG.E desc[UR4][R6.64], R15 ;  /* 0x0000000f06007986 */ /* 0x0001e6000c101904 */
[----:B------:R-:W-:-:S04]  /*0480*/  FFMA R10, R3, R8, R3 ;  /* 0x00000008030a7223 */ /* 0x000fc80000000003 */
[----:B------:R-:W-:-:S04]  /*0490*/  FFMA R3, R0, R10, RZ ;  /* 0x0000000a00037223 */ /* 0x000fc800000000ff */
[----:B------:R-:W-:-:S04]  /*04a0*/  FFMA R8, -R4, R3, R0 ;  /* 0x0000000304087223 */ /* 0x000fc80000000100 */
[----:B------:R-:W-:Y:S01]  /*04b0*/  FFMA R3, R10, R8, R3 ;  /* 0x000000080a037223 */ /* 0x000fe20000000003 */
[----:B0-2---:R-:W-:Y:S06]  /*04c0*/  @!P0 BRA `(.L_x_68) ;  /* 0x00000000000c8947 */ /* 0x005fec0003800000 */
[----:B------:R-:W-:Y:S02]  /*04d0*/  MOV R3, R0 ;  /* 0x0000000000037202 */ /* 0x000fe40000000f00 */
[----:B------:R-:W-:-:S07]  /*04e0*/  MOV R8, 0x500 ;  /* 0x0000050000087802 */ /* 0x000fce0000000f00 */
[----:B------:R-:W-:Y:S05]  /*04f0*/  CALL.REL.NOINC `($__internal_7_$__cuda_sm3x_div_rn_noftz_f32_slowpath) ;  /* 0x0000000000487944 */ /* 0x000fea0003c00000 */
.L_x_68:
[----:B------:R-:W-:Y:S05]  /*0500*/  BSYNC.RECONVERGENT B0 ;  /* 0x0000000000007941 */ /* 0x000fea0003800200 */
.L_x_67:
[----:B------:R-:W0:Y:S01]  /*0510*/  MUFU.RCP R5, R4 ;  /* 0x0000000400057308 */ /* 0x000e220000001000 */
[----:B------:R1:W-:Y:S01]  /*0520*/  STG.E desc[UR4][R6.64+0x4], R3 ;  /* 0x0000040306007986 */ /* 0x0003e2000c101904 */
[----:B------:R-:W-:Y:S06]  /*0530*/  BSSY.RECONVERGENT B0, `(.L_x_69) ;  /* 0x000000c000007945 */ /* 0x000fec0003800200 */
[----:B------:R-:W2:Y:S01]  /*0540*/  FCHK P0, R2, R4 ;  /* 0x0000000402007302 */ /* 0x000ea20000000000 */
[----:B0-----:R-:W-:-:S04]  /*0550*/  FFMA R0, -R4, R5, 1 ;  /* 0x3f80000004007423 */ /* 0x001fc80000000105 */
[----:B------:R-:W-:-:S04]  /*0560*/  FFMA R8, R5, R0, R5 ;  /* 0x0000000005087223 */ /* 0x000fc80000000005 */
[----:B------:R-:W-:-:S04]  /*0570*/  FFMA R5, R2, R8, RZ ;  /* 0x0000000802057223 */ /* 0x000fc800000000ff */
[----:B------:R-:W-:-:S04]  /*0580*/  FFMA R0, -R4, R5, R2 ;  /* 0x0000000504007223 */ /* 0x000fc80000000102 */
[----:B------:R-:W-:Y:S01]  /*0590*/  FFMA R5, R8, R0, R5 ;  /* 0x0000000008057223 */ /* 0x000fe20000000005 */
[----:B-12---:R-:W-:Y:S06]  /*05a0*/  @!P0 BRA `(.L_x_70) ;  /* 0x0000000000108947 */ /* 0x006fec0003800000 */
[----:B------:R-:W-:Y:S01]  /*05b0*/  IMAD.MOV.U32 R3, RZ, RZ, R2 ;  /* 0x000000ffff037224 */ /* 0x000fe200078e0002 */
[----:B------:R-:W-:-:S07]  /*05c0*/  MOV R8, 0x5e0 ;  /* 0x000005e000087802 */ /* 0x000fce0000000f00 */
[----:B------:R-:W-:Y:S05]  /*05d0*/  CALL.REL.NOINC `($__internal_7_$__cuda_sm3x_div_rn_noftz_f32_slowpath) ;  /* 0x0000000000107944 */ /* 0x000fea0003c00000 */
[----:B------:R-:W-:-:S07]  /*05e0*/  IMAD.MOV.U32 R5, RZ, RZ, R3 ;  /* 0x000000ffff057224 */ /* 0x000fce00078e0003 */
.L_x_70:
[----:B------:R-:W-:Y:S05]  /*05f0*/  BSYNC.RECONVERGENT B0 ;  /* 0x0000000000007941 */ /* 0x000fea0003800200 */
.L_x_69:
[----:B------:R-:W-:Y:S01]  /*0600*/  STG.E desc[UR4][R6.64+0x8], R5 ;  /* 0x0000080506007986 */ /* 0x000fe2000c101904 */
[----:B------:R-:W-:Y:S05]  /*0610*/  EXIT ;  /* 0x000000000000794d */ /* 0x000fea0003800000 */
        .weak           $__internal_7_$__cuda_sm3x_div_rn_noftz_f32_slowpath
        .type           $__internal_7_$__cuda_sm3x_div_rn_noftz_f32_slowpath,@function
        .size           $__internal_7_$__cuda_sm3x_div_rn_noftz_f32_slowpath,(.L_x_91 - $__internal_7_$__cuda_sm3x_div_rn_noftz_f32_slowpath)
$__internal_7_$__cuda_sm3x_div_rn_noftz_f32_slowpath:
[----:B------:R-:W-:Y:S01]  /*0620*/  SHF.R.U32.HI R9, RZ, 0x17, R4 ;  /* 0x00000017ff097819 */ /* 0x000fe20000011604 */
[----:B------:R-:W-:Y:S01]  /*0630*/  BSSY.RECONVERGENT B1, `(.L_x_71) ;  /* 0x0000063000017945 */ /* 0x000fe20003800200 */
[----:B------:R-:W-:Y:S02]  /*0640*/  SHF.R.U32.HI R5, RZ, 0x17, R3 ;  /* 0x00000017ff057819 */ /* 0x000fe40000011603 */
[----:B------:R-:W-:Y:S02]  /*0650*/  LOP3.LUT R9, R9, 0xff, RZ, 0xc0, !PT ;  /* 0x000000ff09097812 */ /* 0x000fe400078ec0ff */
[----:B------:R-:W-:Y:S02]  /*0660*/  LOP3.LUT R13, R5, 0xff, RZ, 0xc0, !PT ;  /* 0x000000ff050d7812 */ /* 0x000fe400078ec0ff */
[----:B------:R-:W-:Y:S02]  /*0670*/  IADD3 R12, PT, PT, R9, -0x1, RZ ;  /* 0xffffffff090c7810 */ /* 0x000fe40007ffe0ff */
[----:B------:R-:W-:Y:S01]  /*0680*/  MOV R10, R4 ;  /* 0x00000004000a7202 */ /* 0x000fe20000000f00 */
[----:B------:R-:W-:Y:S01]  /*0690*/  VIADD R11, R13, 0xffffffff ;  /* 0xffffffff0d0b7836 */ /* 0x000fe20000000000 */
        /* <DEDUP_REMOVED lines=27> */
.L_x_72:
[----:B------:R-:W-:Y:S01]  /*0850*/  LEA R11, R9, 0xc0800000, 0x17 ;  /* 0xc0800000090b7811 */ /* 0x000fe200078eb8ff */
[----:B------:R-:W-:Y:S04]  /*0860*/  BSSY.RECONVERGENT B2, `(.L_x_77) ;  /* 0x0000036000027945 */ /* 0x000fe80003800200 */
[----:B------:R-:W-:Y:S01]  /*0870*/  IMAD.IADD R11, R10, 0x1, -R11 ;  /* 0x000000010a0b7824 */ /* 0x000fe200078e0a0b */
[----:B------:R-:W-:-:S03]  /*0880*/  IADD3 R10, PT, PT, R13, -0x7f, RZ ;  /* 0xffffff810d0a7810 */ /* 0x000fc60007ffe0ff */
[----:B------:R-:W0:Y:S01]  /*0890*/  MUFU.RCP R12, R11 ;  /* 0x0000000b000c7308 */ /* 0x000e220000001000 */
[----:B------:R-:W-:Y:S01]  /*08a0*/  FADD.FTZ R14, -R11, -RZ ;  /* 0x800000ff0b0e7221 */ /* 0x000fe20000010100 */
[C---:B------:R-:W-:Y:S01]  /*08b0*/  IMAD R3, R10.reuse, -0x800000, R3 ;  /* 0xff8000000a037824 */ /* 0x040fe200078e0203 */
[----:B------:R-:W-:-:S05]  /*08c0*/  IADD3 R10, PT, PT, R10, 0x7f, -R9 ;  /* 0x0000007f0a0a7810 */ /* 0x000fca0007ffe809 */
[----:B------:R-:W-:Y:S02]  /*08d0*/  IMAD.IADD R10, R10, 0x1, R5 ;  /* 0x000000010a0a7824 */ /* 0x000fe400078e0205 */
        /* <DEDUP_REMOVED lines=8> */
[----:B------:R-:W-:-:S04]  /*0960*/  LOP3.LUT R9, R9, 0xff, RZ, 0xc0, !PT ;  /* 0x000000ff09097812 */ /* 0x000fc800078ec0ff */
[----:B------:R-:W-:-:S05]  /*0970*/  IADD3 R11, PT, PT, R9, R10, RZ ;  /* 0x0000000a090b7210 */ /* 0x000fca0007ffe0ff */
[----:B------:R-:W-:-:S05]  /*0980*/  VIADD R5, R11, 0xffffffff ;  /* 0xffffffff0b057836 */ /* 0x000fca0000000000 */
        /* <DEDUP_REMOVED lines=9> */
[CCC-:B------:R-:W-:Y:S01]  /*0a20*/  FFMA.RZ R5, R15.reuse, R13.reuse, R12.reuse ;  /* 0x0000000d0f057223 */ /* 0x1c0fe2000000c00c */
[-CC-:B------:R-:W-:Y:S01]  /*0a30*/  FFMA.RM R10, R15, R13.reuse, R12.reuse ;  /* 0x0000000d0f0a7223 */ /* 0x180fe2000000400c */
[C---:B------:R-:W-:Y:S02]  /*0a40*/  ISETP.NE.AND P2, PT, R11.reuse, RZ, PT ;  /* 0x000000ff0b00720c */ /* 0x040fe40003f45270 */
[----:B------:R-:W-:Y:S02]  /*0a50*/  ISETP.NE.AND P1, PT, R11, RZ, PT ;  /* 0x000000ff0b00720c */ /* 0x000fe40003f25270 */
[----:B------:R-:W-:Y:S01]  /*0a60*/  LOP3.LUT R9, R5, 0x7fffff, RZ, 0xc0, !PT ;  /* 0x007fffff05097812 */ /* 0x000fe200078ec0ff */
[----:B------:R-:W-:Y:S01]  /*0a70*/  FFMA.RP R5, R15, R13, R12 ;  /* 0x0000000d0f057223 */ /* 0x000fe2000000800c */
        /* <DEDUP_REMOVED lines=16> */
.L_x_79:
[----:B------:R-:W-:-:S04]  /*0b80*/  LOP3.LUT R3, R3, 0x80000000, RZ, 0xc0, !PT ;  /* 0x8000000003037812 */ /* 0x000fc800078ec0ff */
[----:B------:R-:W-:Y:S01]  /*0b90*/  LOP3.LUT R3, R3, 0x7f800000, RZ, 0xfc, !PT ;  /* 0x7f80000003037812 */ /* 0x000fe200078efcff */
[----:B------:R-:W-:Y:S06]  /*0ba0*/  BRA `(.L_x_80) ;  /* 0x0000000000047947 */ /* 0x000fec0003800000 */
.L_x_78:
[----:B------:R-:W-:-:S07]  /*0bb0*/  IMAD R3, R10, 0x800000, R3 ;  /* 0x008000000a037824 */ /* 0x000fce00078e0203 */
.L_x_80:
[----:B------:R-:W-:Y:S05]  /*0bc0*/  BSYNC.RECONVERGENT B2 ;  /* 0x0000000000027941 */ /* 0x000fea0003800200 */
.L_x_77:
[----:B------:R-:W-:Y:S05]  /*0bd0*/  BRA `(.L_x_81) ;  /* 0x0000000000207947 */ /* 0x000fea0003800000 */
.L_x_76:
[----:B------:R-:W-:-:S04]  /*0be0*/  LOP3.LUT R3, R10, 0x80000000, R3, 0x48, !PT ;  /* 0x800000000a037812 */ /* 0x000fc800078e4803 */
[----:B------:R-:W-:Y:S01]  /*0bf0*/  LOP3.LUT R3, R3, 0x7f800000, RZ, 0xfc, !PT ;  /* 0x7f80000003037812 */ /* 0x000fe200078efcff */
[----:B------:R-:W-:Y:S06]  /*0c00*/  BRA `(.L_x_81) ;  /* 0x0000000000147947 */ /* 0x000fec0003800000 */
.L_x_75:
[----:B------:R-:W-:Y:S01]  /*0c10*/  LOP3.LUT R3, R10, 0x80000000, R3, 0x48, !PT ;  /* 0x800000000a037812 */ /* 0x000fe200078e4803 */
[----:B------:R-:W-:Y:S06]  /*0c20*/  BRA `(.L_x_81) ;  /* 0x00000000000c7947 */ /* 0x000fec0003800000 */
.L_x_74:
[----:B------:R-:W0:Y:S01]  /*0c30*/  MUFU.RSQ R3, -QNAN ;  /* 0xffc0000000037908 */ /* 0x000e220000001400 */
[----:B------:R-:W-:Y:S05]  /*0c40*/  BRA `(.L_x_81) ;  /* 0x0000000000047947 */ /* 0x000fea0003800000 */
.L_x_73:
[----:B------:R-:W-:-:S07]  /*0c50*/  FADD.FTZ R3, R3, R4 ;  /* 0x0000000403037221 */ /* 0x000fce0000010000 */
.L_x_81:
[----:B------:R-:W-:Y:S05]  /*0c60*/  BSYNC.RECONVERGENT B1 ;  /* 0x0000000000017941 */ /* 0x000fea0003800200 */
.L_x_71:
[----:B------:R-:W-:-:S04]  /*0c70*/  HFMA2 R9, -RZ, RZ, 0, 0 ;  /* 0x00000000ff097431 */ /* 0x000fc800000001ff */
[----:B0-----:R-:W-:Y:S05]  /*0c80*/  RET.REL.NODEC R8 `(transform_points_with_perspective) ;  /* 0xfffffff008dc7950 */ /* 0x001fea0003c3ffff */
.L_x_82:
        /* <DEDUP_REMOVED lines=15> */
.L_x_91:


//--------------------- .text.transform_points    --------------------------
	.section	.text.transform_points,"ax",@progbits
	.align	128
        .global         transform_points
        .type           transform_points,@function
        .size           transform_points,(.L_x_98 - transform_points)
        .other          transform_points,@"STO_CUDA_ENTRY STV_DEFAULT"
transform_points:
.text.transform_points:
        /* <DEDUP_REMOVED lines=10> */
[----:B------:R-:W-:-:S06]  /*00a0*/  SHF.L.U32 R7, R7, 0x2, RZ ;  /* 0x0000000207077819 */ /* 0x000fcc00000006ff */
[----:B------:R-:W2:Y:S01]  /*00b0*/  LDC.64 R4, c[0x0][0x380] ;  /* 0x0000e000ff047b82 */ /* 0x000ea20000000a00 */
[----:B0-----:R-:W-:-:S05]  /*00c0*/  IMAD.WIDE R2, R7, 0x4, R2 ;  /* 0x0000000407027825 */ /* 0x001fca00078e0202 */
[----:B-1----:R-:W3:Y:S04]  /*00d0*/  LDG.E R10, desc[UR4][R2.64+0x4] ;  /* 0x00000404020a7981 */ /* 0x002ee8000c1e1900 */
[----:B--2---:R-:W3:Y:S04]  /*00e0*/  LDG.E R14, desc[UR4][R4.64+0x4] ;  /* 0x00000404040e7981 */ /* 0x004ee8000c1e1900 */
[----:B------:R-:W2:Y:S04]  /*00f0*/  LDG.E R16, desc[UR4][R4.64+0x14] ;  /* 0x0000140404107981 */ /* 0x000ea8000c1e1900 */
        /* <DEDUP_REMOVED lines=12> */
[----:B------:R0:W5:Y:S04]  /*01c0*/  LDG.E R0, desc[UR4][R2.64+0xc] ;  /* 0x00000c0402007981 */ /* 0x000168000c1e1900 */
[----:B------:R-:W5:Y:S04]  /*01d0*/  LDG.E R19, desc[UR4][R4.64+0xc] ;  /* 0x00000c0404137981 */ /* 0x000f68000c1e1900 */
[----:B------:R-:W5:Y:S01]  /*01e0*/  LDG.E R11, desc[UR4][R4.64+0x1c] ;  /* 0x00001c04040b7981 */ /* 0x000f62000c1e1900 */
[----:B0-----:R-:W0:Y:S03]  /*01f0*/  LDC.64 R2, c[0x0][0x390] ;  /* 0x0000e400ff027b82 */ /* 0x001e260000000a00 */
[----:B------:R-:W5:Y:S04]  /*0200*/  LDG.E R9, desc[UR4][R4.64+0x2c] ;  /* 0x00002c0404097981 */ /* 0x000f68000c1e1900 */
[----:B------:R-:W5:Y:S01]  /*0210*/  LDG.E R13, desc[UR4][R4.64+0x3c] ;  /* 0x00003c04040d7981 */ /* 0x000f62000c1e1900 */
[----:B0-----:R-:W-:-:S04]  /*0220*/  IMAD.WIDE R2, R7, 0x4, R2 ;  /* 0x0000000407027825 */ /* 0x001fc800078e0202 */
[C---:B---3--:R-:W-:Y:S01]  /*0230*/  FMUL R14, R10.reuse, R14 ;  /* 0x0000000e0a0e7220 */ /* 0x048fe20000400000 */
[C---:B--2---:R-:W-:Y:S01]  /*0240*/  FMUL R16, R10.reuse, R16 ;  /* 0x000000100a107220 */ /* 0x044fe20000400000 */
[C---:B----4-:R-:W-:Y:S01]  /*0250*/  FMUL R18, R10.reuse, R18 ;  /* 0x000000120a127220 */ /* 0x050fe20000400000 */
[----:B-----5:R-:W-:Y:S01]  /*0260*/  FMUL R20, R10, R20 ;  /* 0x000000140a147220 */ /* 0x020fe20000400000 */
[C---:B------:R-:W-:Y:S01]  /*0270*/  FFMA R12, R8.reuse, R12, R14 ;  /* 0x0000000c080c7223 */ /* 0x040fe2000000000e */
[C---:B------:R-:W-:Y:S01]  /*0280*/  FFMA R16, R8.reuse, R29, R16 ;  /* 0x0000001d08107223 */ /* 0x040fe20000000010 */
[C---:B------:R-:W-:Y:S01]  /*0290*/  FFMA R18, R8.reuse, R27, R18 ;  /* 0x0000001b08127223 */ /* 0x040fe20000000012 */
[----:B------:R-:W-:Y:S01]  /*02a0*/  FFMA R20, R8, R25, R20 ;  /* 0x0000001908147223 */ /* 0x000fe20000000014 */
[C---:B------:R-:W-:Y:S01]  /*02b0*/  FFMA R23, R6.reuse, R23, R12 ;  /* 0x0000001706177223 */ /* 0x040fe2000000000c */
[C---:B------:R-:W-:Y:S01]  /*02c0*/  FFMA R16, R6.reuse, R21, R16 ;  /* 0x0000001506107223 */ /* 0x040fe20000000010 */
[C---:B------:R-:W-:Y:S01]  /*02d0*/  FFMA R18, R6.reuse, R15, R18 ;  /* 0x0000000f06127223 */ /* 0x040fe20000000012 */
[----:B------:R-:W-:Y:S01]  /*02e0*/  FFMA R20, R6, R17, R20 ;  /* 0x0000001106147223 */ /* 0x000fe20000000014 */
[C---:B------:R-:W-:Y:S01]  /*02f0*/  FFMA R19, R0.reuse, R19, R23 ;  /* 0x0000001300137223 */ /* 0x040fe20000000017 */
[C---:B------:R-:W-:Y:S01]  /*0300*/  FFMA R11, R0.reuse, R11, R16 ;  /* 0x0000000b000b7223 */ /* 0x040fe20000000010 */
[C---:B------:R-:W-:Y:S01]  /*0310*/  FFMA R9, R0.reuse, R9, R18 ;  /* 0x0000000900097223 */ /* 0x040fe20000000012 */
[----:B------:R-:W-:-:S02]  /*0320*/  FFMA R13, R0, R13, R20 ;  /* 0x0000000d000d7223 */ /* 0x000fc40000000014 */
[----:B------:R-:W-:Y:S04]  /*0330*/  STG.E desc[UR4][R2.64], R19 ;  /* 0x0000001302007986 */ /* 0x000fe8000c101904 */
[----:B------:R-:W-:Y:S04]  /*0340*/  STG.E desc[UR4][R2.64+0x4], R11 ;  /* 0x0000040b02007986 */ /* 0x000fe8000c101904 */
[----:B------:R-:W-:Y:S04]  /*0350*/  STG.E desc[UR4][R2.64+0x8], R9 ;  /* 0x0000080902007986 */ /* 0x000fe8000c101904 */
[----:B------:R-:W-:Y:S01]  /*0360*/  STG.E desc[UR4][R2.64+0xc], R13 ;  /* 0x00000c0d02007986 */ /* 0x000fe2000c101904 */
[----:B------:R-:W-:Y:S05]  /*0370*/  EXIT ;  /* 0x000000000000794d */ /* 0x000fea0003800000 */
.L_x_83:
        /* <DEDUP_REMOVED lines=16> */
.L_x_98:


//--------------------- .nv.shared.reserved.0     --------------------------
	.section	.nv.shared.reserved.0,"aw",@nobits
	.weak		__nv_reservedSMEM_offset_0_alias
	.size		__nv_reservedSMEM_offset_0_alias, 0, 64
	.other		__nv_reservedSMEM_offset_0_alias,@"STO_CUDA_RESERVED_SHARED STV_DEFAULT"
__nv_reservedSMEM_offset_0_alias:
	.zero		0
	.zero		64


//--------------------- .nv.constant0.generate_instance_data --------------------------
	.section	.nv.constant0.generate_instance_data,"a",@progbits
	.sectionflags	@""
	.align	4
.nv.constant0.generate_instance_data:
	.zero		948


//--------------------- .nv.constant0.generate_quad_indices --------------------------
	.section	.nv.constant0.generate_quad_indices,"a",@progbits
	.sectionflags	@""
	.align	4
.nv.constant0.generate_quad_indices:
	.zero		908


//--------------------- .nv.constant0.generate_quad_vertices --------------------------
	.section	.nv.constant0.generate_quad_vertices,"a",@progbits
	.sectionflags	@""
	.align	4
.nv.constant0.generate_quad_vertices:
	.zero		972


//--------------------- .nv.constant0.compact_visible_quads --------------------------
	.section	.nv.constant0.compact_visible_quads,"a",@progbits
	.sectionflags	@""
	.align	4
.nv.constant0.compact_visible_quads:
	.zero		964


//--------------------- .nv.constant0.compute_2d_covariance --------------------------
	.section	.nv.constant0.compute_2d_covariance,"a",@progbits
	.sectionflags	@""
	.align	4
.nv.constant0.compute_2d_covariance:
	.zero		972


//--------------------- .nv.constant0.transform_points_with_perspective --------------------------
	.section	.nv.constant0.transform_points_with_perspective,"a",@progbits
	.sectionflags	@""
	.align	4
.nv.constant0.transform_points_with_perspective:
	.zero		924


//--------------------- .nv.constant0.transform_points --------------------------
	.section	.nv.constant0.transform_points,"a",@progbits
	.sectionflags	@""
	.align	4
.nv.constant0.transform_points:
	.zero		924


//--------------------- SYMBOLS --------------------------

	.type		.nv.reservedSmem.offset0,@object
	.size		.nv.reservedSmem.offset0,0x4
